	.target	sm_90a

	.elftype	@"ET_EXEC"


//--------------------- .note.nv.tkinfo           --------------------------
	.section	.note.nv.tkinfo,"",@"SHT_NOTE"
	.sectionflags	@"SHF_NOTE_NV_TKINFO"
	.tkinfo
        /*0018*/ 	.word	0x00000002
        /*0030*/ 	.string	""
        /*0030*/ 	.string	"ptxas"
        /*0030*/ 	.string	"Cuda compilation tools, release 13.0, V13.0.88"
        /*0030*/ 	.string	"Build cuda_13.0.r13.0/compiler.36424714_0"
        /*0030*/ 	.string	"-arch sm_90a -m 64 "



//--------------------- .note.nv.cuinfo           --------------------------
	.section	.note.nv.cuinfo,"",@"SHT_NOTE"
	.sectionflags	@"SHF_NOTE_NV_CUINFO"
        /*0018*/ 	.short	0x0002
        /*001a*/ 	.short	0x005a
        /*001c*/ 	.short	0x0082
	.zero		2


//--------------------- .nv.info                  --------------------------
	.section	.nv.info,"",@"SHT_CUDA_INFO"
	.align	4


	//----- nvinfo : EIATTR_REGCOUNT
	.align		4
        /*0000*/ 	.byte	0x04, 0x2f
        /*0002*/ 	.short	(.L_12 - .L_11)
	.align		4
.L_11:
        /*0004*/ 	.word	index@(_ZN7cutlass13device_kernelINS_4gemm6kernel13GemmUniversalIN4cute5tupleIJiiiiEEENS1_10collective13CollectiveMmaINS1_37MainloopSm90TmaGmmaWarpSpecializedFP8ILi3ENS5_IJNS4_1CILi1EEENSA_ILi4EEESB_EEENS1_35KernelTmaWarpSpecializedCooperativeEEENS5_IJNSA_ILi256EEESG_NSA_ILi128EEEEEENS_12float_e4m3_tENS5_IJlSB_lEEESJ_SK_NS4_8TiledMMAINS4_8MMA_AtomIJNS4_4SM904GMMA31MMA_64x256x32_F32E4M3E4M3_SS_TNILNSO_7ScaleInE1ELSQ_1EEEEEENS4_6LayoutINS5_IJNSA_ILi2EEESB_SB_EEENS5_IJSB_NSA_ILi0EEESW_EEEEENS5_IJNS4_10UnderscoreESZ_SZ_EEEEENS4_23SM90_TMA_LOAD_MULTICASTENS4_14ComposedLayoutINS4_7SwizzleILi3ELi4ELi3EEENS4_18smem_ptr_flag_bitsILi8EEENST_INS5_IJNSA_ILi8EEESH_EEENS5_IJSH_SB_EEEEEEEvNS4_8identityENS4_13SM90_TMA_LOADES1C_vS1D_EENS_8epilogue10collective6detail29Sm90TmaWarpSpecializedAdapterINS1H_15DefaultEpilogueISJ_SK_SK_NS1G_6thread17LinearCombinationISJ_Li1EffLNS1L_9ScaleType4KindE0ELNS_15FloatRoundStyleE2ESJ_EENS1_15EpilogueDefaultEEEEEvvEEEEvNT_6ParamsE)
        /*0008*/ 	.word	0x000000a8


	//----- nvinfo : EIATTR_FRAME_SIZE
	.align		4
.L_12:
        /*000c*/ 	.byte	0x04, 0x11
        /*000e*/ 	.short	(.L_14 - .L_13)
	.align		4
.L_13:
        /*0010*/ 	.word	index@(_ZN7cutlass13device_kernelINS_4gemm6kernel13GemmUniversalIN4cute5tupleIJiiiiEEENS1_10collective13CollectiveMmaINS1_37MainloopSm90TmaGmmaWarpSpecializedFP8ILi3ENS5_IJNS4_1CILi1EEENSA_ILi4EEESB_EEENS1_35KernelTmaWarpSpecializedCooperativeEEENS5_IJNSA_ILi256EEESG_NSA_ILi128EEEEEENS_12float_e4m3_tENS5_IJlSB_lEEESJ_SK_NS4_8TiledMMAINS4_8MMA_AtomIJNS4_4SM904GMMA31MMA_64x256x32_F32E4M3E4M3_SS_TNILNSO_7ScaleInE1ELSQ_1EEEEEENS4_6LayoutINS5_IJNSA_ILi2EEESB_SB_EEENS5_IJSB_NSA_ILi0EEESW_EEEEENS5_IJNS4_10UnderscoreESZ_SZ_EEEEENS4_23SM90_TMA_LOAD_MULTICASTENS4_14ComposedLayoutINS4_7SwizzleILi3ELi4ELi3EEENS4_18smem_ptr_flag_bitsILi8EEENST_INS5_IJNSA_ILi8EEESH_EEENS5_IJSH_SB_EEEEEEEvNS4_8identityENS4_13SM90_TMA_LOADES1C_vS1D_EENS_8epilogue10collective6detail29Sm90TmaWarpSpecializedAdapterINS1H_15DefaultEpilogueISJ_SK_SK_NS1G_6thread17LinearCombinationISJ_Li1EffLNS1L_9ScaleType4KindE0ELNS_15FloatRoundStyleE2ESJ_EENS1_15EpilogueDefaultEEEEEvvEEEEvNT_6ParamsE)
        /*0014*/ 	.word	0x00000cc8


	//----- nvinfo : EIATTR_MIN_STACK_SIZE
	.align		4
.L_14:
        /*0018*/ 	.byte	0x04, 0x12
        /*001a*/ 	.short	(.L_16 - .L_15)
	.align		4
.L_15:
        /*001c*/ 	.word	index@(_ZN7cutlass13device_kernelINS_4gemm6kernel13GemmUniversalIN4cute5tupleIJiiiiEEENS1_10collective13CollectiveMmaINS1_37MainloopSm90TmaGmmaWarpSpecializedFP8ILi3ENS5_IJNS4_1CILi1EEENSA_ILi4EEESB_EEENS1_35KernelTmaWarpSpecializedCooperativeEEENS5_IJNSA_ILi256EEESG_NSA_ILi128EEEEEENS_12float_e4m3_tENS5_IJlSB_lEEESJ_SK_NS4_8TiledMMAINS4_8MMA_AtomIJNS4_4SM904GMMA31MMA_64x256x32_F32E4M3E4M3_SS_TNILNSO_7ScaleInE1ELSQ_1EEEEEENS4_6LayoutINS5_IJNSA_ILi2EEESB_SB_EEENS5_IJSB_NSA_ILi0EEESW_EEEEENS5_IJNS4_10UnderscoreESZ_SZ_EEEEENS4_23SM90_TMA_LOAD_MULTICASTENS4_14ComposedLayoutINS4_7SwizzleILi3ELi4ELi3EEENS4_18smem_ptr_flag_bitsILi8EEENST_INS5_IJNSA_ILi8EEESH_EEENS5_IJSH_SB_EEEEEEEvNS4_8identityENS4_13SM90_TMA_LOADES1C_vS1D_EENS_8epilogue10collective6detail29Sm90TmaWarpSpecializedAdapterINS1H_15DefaultEpilogueISJ_SK_SK_NS1G_6thread17LinearCombinationISJ_Li1EffLNS1L_9ScaleType4KindE0ELNS_15FloatRoundStyleE2ESJ_EENS1_15EpilogueDefaultEEEEEvvEEEEvNT_6ParamsE)
        /*0020*/ 	.word	0x00000cc8
.L_16:


//--------------------- .nv.compat                --------------------------
	.section	.nv.compat,"",@"SHT_CUDA_COMPAT_INFO"
	.align	4
        /*0000*/ 	.byte	0x02, 0x09, 0x01, 0x00, 0x02, 0x02, 0x04, 0x00, 0x02, 0x05, 0x05, 0x00, 0x03, 0x07, 0x01, 0x01
        /*0010*/ 	.byte	0x02, 0x03, 0x01, 0x00, 0x02, 0x06, 0x01, 0x00, 0x04, 0x0b, 0x08, 0x00, 0x00, 0x00, 0x00, 0x00
        /*0020*/ 	.byte	0x00, 0x00, 0x00, 0x00


//--------------------- .nv.info._ZN7cutlass13device_kernelINS_4gemm6kernel13GemmUniversalIN4cute5tupleIJiiiiEEENS1_10collective13CollectiveMmaINS1_37MainloopSm90TmaGmmaWarpSpecializedFP8ILi3ENS5_IJNS4_1CILi1EEENSA_ILi4EEESB_EEENS1_35KernelTmaWarpSpecializedCooperativeEEENS5_IJNSA_ILi256EEESG_NSA_ILi128EEEEEENS_12float_e4m3_tENS5_IJlSB_lEEESJ_SK_NS4_8TiledMMAINS4_8MMA_AtomIJNS4_4SM904GMMA31MMA_64x256x32_F32E4M3E4M3_SS_TNILNSO_7ScaleInE1ELSQ_1EEEEEENS4_6LayoutINS5_IJNSA_ILi2EEESB_SB_EEENS5_IJSB_NSA_ILi0EEESW_EEEEENS5_IJNS4_10UnderscoreESZ_SZ_EEEEENS4_23SM90_TMA_LOAD_MULTICASTENS4_14ComposedLayoutINS4_7SwizzleILi3ELi4ELi3EEENS4_18smem_ptr_flag_bitsILi8EEENST_INS5_IJNSA_ILi8EEESH_EEENS5_IJSH_SB_EEEEEEEvNS4_8identityENS4_13SM90_TMA_LOADES1C_vS1D_EENS_8epilogue10collective6detail29Sm90TmaWarpSpecializedAdapterINS1H_15DefaultEpilogueISJ_SK_SK_NS1G_6thread17LinearCombinationISJ_Li1EffLNS1L_9ScaleType4KindE0ELNS_15FloatRoundStyleE2ESJ_EENS1_15EpilogueDefaultEEEEEvvEEEEvNT_6ParamsE --------------------------
	.section	.nv.info._ZN7cutlass13device_kernelINS_4gemm6kernel13GemmUniversalIN4cute5tupleIJiiiiEEENS1_10collective13CollectiveMmaINS1_37MainloopSm90TmaGmmaWarpSpecializedFP8ILi3ENS5_IJNS4_1CILi1EEENSA_ILi4EEESB_EEENS1_35KernelTmaWarpSpecializedCooperativeEEENS5_IJNSA_ILi256EEESG_NSA_ILi128EEEEEENS_12float_e4m3_tENS5_IJlSB_lEEESJ_SK_NS4_8TiledMMAINS4_8MMA_AtomIJNS4_4SM904GMMA31MMA_64x256x32_F32E4M3E4M3_SS_TNILNSO_7ScaleInE1ELSQ_1EEEEEENS4_6LayoutINS5_IJNSA_ILi2EEESB_SB_EEENS5_IJSB_NSA_ILi0EEESW_EEEEENS5_IJNS4_10UnderscoreESZ_SZ_EEEEENS4_23SM90_TMA_LOAD_MULTICASTENS4_14ComposedLayoutINS4_7SwizzleILi3ELi4ELi3EEENS4_18smem_ptr_flag_bitsILi8EEENST_INS5_IJNSA_ILi8EEESH_EEENS5_IJSH_SB_EEEEEEEvNS4_8identityENS4_13SM90_TMA_LOADES1C_vS1D_EENS_8epilogue10collective6detail29Sm90TmaWarpSpecializedAdapterINS1H_15DefaultEpilogueISJ_SK_SK_NS1G_6thread17LinearCombinationISJ_Li1EffLNS1L_9ScaleType4KindE0ELNS_15FloatRoundStyleE2ESJ_EENS1_15EpilogueDefaultEEEEEvvEEEEvNT_6ParamsE,"",@"SHT_CUDA_INFO"
	.sectionflags	@""
	.align	4


	//----- nvinfo : EIATTR_CUDA_API_VERSION
	.align		4
        /*0000*/ 	.byte	0x04, 0x37
        /*0002*/ 	.short	(.L_18 - .L_17)
.L_17:
        /*0004*/ 	.word	0x00000082


	//----- nvinfo : EIATTR_KPARAM_INFO
	.align		4
.L_18:
        /*0008*/ 	.byte	0x04, 0x17
        /*000a*/ 	.short	(.L_20 - .L_19)
.L_19:
        /*000c*/ 	.word	0x00000000
        /*0010*/ 	.short	0x0000
        /*0012*/ 	.short	0x0070
        /*0014*/ 	.byte	0x00, 0xf0, 0x01, 0x10


	//----- nvinfo : EIATTR_SPARSE_MMA_MASK
	.align		4
.L_20:
        /*0018*/ 	.byte	0x03, 0x50
        /*001a*/ 	.short	0x0000


	//----- nvinfo : EIATTR_MAXREG_COUNT
	.align		4
        /*001c*/ 	.byte	0x03, 0x1b
        /*001e*/ 	.short	0x00a8


	//----- nvinfo : EIATTR_NUM_BARRIERS
	.align		4
        /*0020*/ 	.byte	0x02, 0x4c
        /*0022*/ 	.byte	0x01
	.zero		1


	//----- nvinfo : EIATTR_ANNOTATIONS
	.align		4
        /*0024*/ 	.byte	0x04, 0x55
        /*0026*/ 	.short	(.L_22 - .L_21)


	//   ....[0]....
.L_21:
        /*0028*/ 	.word	0x00000001
        /*002c*/ 	.byte	0x50, 0x06, 0x00, 0x00, 0x01, 0x00, 0x00, 0x00, 0x80, 0x08, 0x00, 0x00, 0x01, 0x00, 0x00, 0x00
        /* <DEDUP_REMOVED lines=2037> */
        /*7f8c*/ 	.byte	0xf0, 0x9a, 0x02, 0x00, 0x01, 0x00, 0x00, 0x00, 0x40, 0x9b, 0x02, 0x00


	//----- nvinfo : EIATTR_MERCURY_ISA_VERSION
	.align		4
.L_22:
        /*7f98*/ 	.byte	0x03, 0x5f
        /*7f9a*/ 	.short	0x0101


	//----- nvinfo : EIATTR_INT_WARP_WIDE_INSTR_OFFSETS
	.align		4
        /*7f9c*/ 	.byte	0x04, 0x31
        /*7f9e*/ 	.short	(.L_24 - .L_23)


	//   ....[0]....
.L_23:
        /*7fa0*/ 	.word	0x00000510


	//   ....[1]....
        /*7fa4*/ 	.word	0x00000530


	//   ....[2]....
        /*7fa8*/ 	.word	0x00000680


	//----- nvinfo : EIATTR_COOP_GROUP_MASK_REGIDS
	.align		4
.L_24:
        /*7fac*/ 	.byte	0x04, 0x29
        /*7fae*/ 	.short	(.L_26 - .L_25)


	//   ....[0]....
.L_25:
        /*7fb0*/ 	.word	0xffffffff


	//   ....[1]....
        /*7fb4*/ 	.word	0xffffffff


	//   ....[2]....
        /*7fb8*/ 	.word	0xffffffff


	//   ....[3]....
        /*7fbc*/ 	.word	0xffffffff


	//   ....[4]....
        /*7fc0*/ 	.word	0xffffffff


	//   ....[5]....
        /*7fc4*/ 	.word	0xffffffff


	//----- nvinfo : EIATTR_COOP_GROUP_INSTR_OFFSETS
	.align		4
.L_26:
        /*7fc8*/ 	.byte	0x04, 0x28
        /*7fca*/ 	.short	(.L_28 - .L_27)


	//   ....[0]....
.L_27:
        /*7fcc*/ 	.word	0x00000070


	//   ....[1]....
        /*7fd0*/ 	.word	0x00000080


	//   ....[2]....
        /*7fd4*/ 	.word	0x000001a0


	//   ....[3]....
        /*7fd8*/ 	.word	0x000003a0


	//   ....[4]....
        /*7fdc*/ 	.word	0x00000790


	//   ....[5]....
        /*7fe0*/ 	.word	0x000028e0


	//----- nvinfo : EIATTR_REG_RECONFIG
	.align		4
.L_28:
        /*7fe4*/ 	.byte	0x01, 0x54
	.zero		2


	//----- nvinfo : EIATTR_MBARRIER_INSTR_OFFSETS
	.align		4
        /*7fe8*/ 	.byte	0x04, 0x39
        /*7fea*/ 	.short	(.L_30 - .L_29)


	//   ....[0]....
.L_29:
        /*7fec*/ 	.word	0x00000320
        /*7ff0*/ 	.word	0x000000ff
        /*7ff4*/ 	.word	0x00000000
        /*7ff8*/ 	.short	0x0100
        /*7ffa*/ 	.byte	0x09
	.zero		1


	//   ....[1]....
        /*7ffc*/ 	.word	0x00000330
        /*8000*/ 	.word	0x000000ff
        /*8004*/ 	.word	0x00000018
        /*8008*/ 	.short	0x0100
        /*800a*/ 	.byte	0x09
	.zero		1


	//   ....[2]....
        /*800c*/ 	.word	0x00000340
        /*8010*/ 	.word	0x000000ff
        /*8014*/ 	.word	0x00000008
        /*8018*/ 	.short	0x0100
        /*801a*/ 	.byte	0x09
	.zero		1


	//   ....[3]....
        /*801c*/ 	.word	0x00000350
        /*8020*/ 	.word	0x000000ff
        /*8024*/ 	.word	0x00000020
        /*8028*/ 	.short	0x0100
        /*802a*/ 	.byte	0x09
	.zero		1


	//   ....[4]....
        /*802c*/ 	.word	0x00000360
        /*8030*/ 	.word	0x000000ff
        /*8034*/ 	.word	0x00000010
        /*8038*/ 	.short	0x0100
        /*803a*/ 	.byte	0x09
	.zero		1


	//   ....[5]....
        /*803c*/ 	.word	0x00000370
        /*8040*/ 	.word	0x000000ff
        /*8044*/ 	.word	0x00000028
        /*8048*/ 	.short	0x0100
        /*804a*/ 	.byte	0x09
	.zero		1


	//   ....[6]....
        /*804c*/ 	.word	0x00000710
        /*8050*/ 	.word	0x000000ff
        /*8054*/ 	.word	0x00000040
        /*8058*/ 	.short	0x0100
        /*805a*/ 	.byte	0x06
	.zero		1


	//   ....[7]....
        /*805c*/ 	.word	0x00000740
        /*8060*/ 	.word	0x000000ff
        /*8064*/ 	.word	0x00000048
        /*8068*/ 	.short	0x0100
        /*806a*/ 	.byte	0x06
	.zero		1


	//   ....[8]....
        /*806c*/ 	.word	0x00002cd0
        /*8070*/ 	.word	0x000000ff
        /*8074*/ 	.word	0x00000000
        /*8078*/ 	.short	0x010a
        /*807a*/ 	.byte	0x06
	.zero		1


	//   ....[9]....
        /*807c*/ 	.word	0x00002d10
        /*8080*/ 	.word	0x000000ff
        /*8084*/ 	.word	0x00000000
        /*8088*/ 	.short	0x010a
        /*808a*/ 	.byte	0x06
	.zero		1


	//   ....[10]....
        /*808c*/ 	.word	0x00009020
        /*8090*/ 	.word	0x000000ff
        /*8094*/ 	.word	0x00000000
        /*8098*/ 	.short	0x010a
        /*809a*/ 	.byte	0x10
	.zero		1


	//   ....[11]....
        /*809c*/ 	.word	0x00009060
        /*80a0*/ 	.word	0x000000ff
        /*80a4*/ 	.word	0x00000000
        /*80a8*/ 	.short	0x010a
        /*80aa*/ 	.byte	0x10
	.zero		1


	//   ....[12]....
        /*80ac*/ 	.word	0x000118a0
        /*80b0*/ 	.word	0x00000000
        /*80b4*/ 	.word	0x00000000
        /*80b8*/ 	.short	0x0101
        /*80ba*/ 	.byte	0x3f
	.zero		1


	//   ....[13]....
        /*80bc*/ 	.word	0x00015390
        /*80c0*/ 	.word	0x00000000
        /*80c4*/ 	.word	0x00000000
        /*80c8*/ 	.short	0x0101
        /*80ca*/ 	.byte	0x3f
	.zero		1


	//   ....[14]....
        /*80cc*/ 	.word	0x00028de0
        /*80d0*/ 	.word	0x00000012
        /*80d4*/ 	.word	0x00000018
        /*80d8*/ 	.short	0x010a
        /*80da*/ 	.byte	0x3f
	.zero		1


	//   ....[15]....
        /*80dc*/ 	.word	0x00029180
        /*80e0*/ 	.word	0x00000002
        /*80e4*/ 	.word	0x00000048
        /*80e8*/ 	.short	0x0101
        /*80ea*/ 	.byte	0x3f
	.zero		1


	//   ....[16]....
        /*80ec*/ 	.word	0x00029910
        /*80f0*/ 	.word	0x00000005
        /*80f4*/ 	.word	0x00000000
        /*80f8*/ 	.short	0x010a
        /*80fa*/ 	.byte	0x3f
	.zero		1


	//   ....[17]....
        /*80fc*/ 	.word	0x000299a0
        /*8100*/ 	.word	0x00000007
        /*8104*/ 	.word	0x00000000
        /*8108*/ 	.short	0x010a
        /*810a*/ 	.byte	0x3f
	.zero		1


	//   ....[18]....
        /*810c*/ 	.word	0x00029a30
        /*8110*/ 	.word	0x00000003
        /*8114*/ 	.word	0x00000000
        /*8118*/ 	.short	0x010a
        /*811a*/ 	.byte	0x3f
	.zero		1


	//   ....[19]....
        /*811c*/ 	.word	0x00029aa0
        /*8120*/ 	.word	0x00000003
        /*8124*/ 	.word	0x00000000
        /*8128*/ 	.short	0x010a
        /*812a*/ 	.byte	0x3f
	.zero		1


	//   ....[20]....
        /*812c*/ 	.word	0x00029b10
        /*8130*/ 	.word	0x00000002
        /*8134*/ 	.word	0x00000000
        /*8138*/ 	.short	0x010a
        /*813a*/ 	.byte	0x3f
	.zero		1


	//   ....[21]....
        /*813c*/ 	.word	0x00029bf0
        /*8140*/ 	.word	0x00000012
        /*8144*/ 	.word	0x00000018
        /*8148*/ 	.short	0x010a
        /*814a*/ 	.byte	0x3f
	.zero		1


	//   ....[22]....
        /*814c*/ 	.word	0x00029cc0
        /*8150*/ 	.word	0x00000005
        /*8154*/ 	.word	0x00000000
        /*8158*/ 	.short	0x010a
        /*815a*/ 	.byte	0x3f
	.zero		1


	//   ....[23]....
        /*815c*/ 	.word	0x00029d10
        /*8160*/ 	.word	0x00000007
        /*8164*/ 	.word	0x00000000
        /*8168*/ 	.short	0x010a
        /*816a*/ 	.byte	0x3f
	.zero		1


	//----- nvinfo : EIATTR_NUM_MBARRIERS
	.align		4
.L_30:
        /*816c*/ 	.byte	0x03, 0x38
        /*816e*/ 	.short	0x0008


	//----- nvinfo : EIATTR_EXIT_INSTR_OFFSETS
	.align		4
        /*8170*/ 	.byte	0x04, 0x1c
        /*8172*/ 	.short	(.L_32 - .L_31)


	//   ....[0]....
.L_31:
        /*8174*/ 	.word	0x00000920


	//   ....[1]....
        /*8178*/ 	.word	0x000011c0


	//   ....[2]....
        /*817c*/ 	.word	0x000284e0


	//   ....[3]....
        /*8180*/ 	.word	0x00028a80


	//   ....[4]....
        /*8184*/ 	.word	0x00029a80


	//----- nvinfo : EIATTR_MAX_THREADS
	.align		4
.L_32:
        /*8188*/ 	.byte	0x04, 0x05
        /*818a*/ 	.short	(.L_34 - .L_33)
.L_33:
        /*818c*/ 	.word	0x00000180
        /*8190*/ 	.word	0x00000001
        /*8194*/ 	.word	0x00000001


	//----- nvinfo : EIATTR_CRS_STACK_SIZE
	.align		4
.L_34:
        /*8198*/ 	.byte	0x04, 0x1e
        /*819a*/ 	.short	(.L_36 - .L_35)
.L_35:
        /*819c*/ 	.word	0x00000000


	//----- nvinfo : EIATTR_CBANK_PARAM_SIZE
	.align		4
.L_36:
        /*81a0*/ 	.byte	0x03, 0x19
        /*81a2*/ 	.short	0x0470


	//----- nvinfo : EIATTR_PARAM_CBANK
	.align		4
        /*81a4*/ 	.byte	0x04, 0x0a
        /*81a6*/ 	.short	(.L_38 - .L_37)
	.align		4
.L_37:
        /*81a8*/ 	.word	index@(.nv.constant0._ZN7cutlass13device_kernelINS_4gemm6kernel13GemmUniversalIN4cute5tupleIJiiiiEEENS1_10collective13CollectiveMmaINS1_37MainloopSm90TmaGmmaWarpSpecializedFP8ILi3ENS5_IJNS4_1CILi1EEENSA_ILi4EEESB_EEENS1_35KernelTmaWarpSpecializedCooperativeEEENS5_IJNSA_ILi256EEESG_NSA_ILi128EEEEEENS_12float_e4m3_tENS5_IJlSB_lEEESJ_SK_NS4_8TiledMMAINS4_8MMA_AtomIJNS4_4SM904GMMA31MMA_64x256x32_F32E4M3E4M3_SS_TNILNSO_7ScaleInE1ELSQ_1EEEEEENS4_6LayoutINS5_IJNSA_ILi2EEESB_SB_EEENS5_IJSB_NSA_ILi0EEESW_EEEEENS5_IJNS4_10UnderscoreESZ_SZ_EEEEENS4_23SM90_TMA_LOAD_MULTICASTENS4_14ComposedLayoutINS4_7SwizzleILi3ELi4ELi3EEENS4_18smem_ptr_flag_bitsILi8EEENST_INS5_IJNSA_ILi8EEESH_EEENS5_IJSH_SB_EEEEEEEvNS4_8identityENS4_13SM90_TMA_LOADES1C_vS1D_EENS_8epilogue10collective6detail29Sm90TmaWarpSpecializedAdapterINS1H_15DefaultEpilogueISJ_SK_SK_NS1G_6thread17LinearCombinationISJ_Li1EffLNS1L_9ScaleType4KindE0ELNS_15FloatRoundStyleE2ESJ_EENS1_15EpilogueDefaultEEEEEvvEEEEvNT_6ParamsE)
        /*81ac*/ 	.short	0x0210
        /*81ae*/ 	.short	0x0470


	//----- nvinfo : EIATTR_SW_WAR
	.align		4
.L_38:
        /*81b0*/ 	.byte	0x04, 0x36
        /*81b2*/ 	.short	(.L_40 - .L_39)
.L_39:
        /*81b4*/ 	.word	0x00000008
.L_40:


//--------------------- .nv.callgraph             --------------------------
	.section	.nv.callgraph,"",@"SHT_CUDA_CALLGRAPH"
	.align	4
	.sectionentsize	8
	.align		4
        /*0000*/ 	.word	0x00000000
	.align		4
        /*0004*/ 	.word	0xffffffff
	.align		4
        /*0008*/ 	.word	0x00000000
	.align		4
        /*000c*/ 	.word	0xfffffffe
	.align		4
        /*0010*/ 	.word	0x00000000
	.align		4
        /*0014*/ 	.word	0xfffffffd
	.align		4
        /*0018*/ 	.word	0x00000000
	.align		4
        /*001c*/ 	.word	0xfffffffc


//--------------------- .nv.constant4             --------------------------
	.section	.nv.constant4,"a",@progbits
	.align	8
	.align		8
.nv.constant4:
        /*0000*/ 	.dword	_ZN40_INTERNAL_f786ae55_4_k_cu_23244e67_235314cuda3std3__45__cpo5beginE
	.align		8
        /*0008*/ 	.dword	_ZN40_INTERNAL_f786ae55_4_k_cu_23244e67_235314cuda3std3__45__cpo3endE
	.align		8
        /*0010*/ 	.dword	_ZN40_INTERNAL_f786ae55_4_k_cu_23244e67_235314cuda3std3__45__cpo6cbeginE
	.align		8
        /*0018*/ 	.dword	_ZN40_INTERNAL_f786ae55_4_k_cu_23244e67_235314cuda3std3__45__cpo4cendE
	.align		8
        /*0020*/ 	.dword	_ZN40_INTERNAL_f786ae55_4_k_cu_23244e67_235314cuda3std3__442_GLOBAL__N__f786ae55_4_k_cu_23244e67_235316ignoreE
	.align		8
        /*0028*/ 	.dword	_ZN40_INTERNAL_f786ae55_4_k_cu_23244e67_235314cuda3std3__419piecewise_constructE
	.align		8
        /*0030*/ 	.dword	_ZN40_INTERNAL_f786ae55_4_k_cu_23244e67_235314cuda3std3__48in_placeE
	.align		8
        /*0038*/ 	.dword	_ZN40_INTERNAL_f786ae55_4_k_cu_23244e67_235314cuda3std6ranges3__45__cpo4swapE
	.align		8
        /*0040*/ 	.dword	_ZN40_INTERNAL_f786ae55_4_k_cu_23244e67_235314cuda3std6ranges3__45__cpo9iter_moveE
	.align		8
        /*0048*/ 	.dword	_ZN40_INTERNAL_f786ae55_4_k_cu_23244e67_235314cute7productE
	.align		8
        /*0050*/ 	.dword	_ZN40_INTERNAL_f786ae55_4_k_cu_23244e67_235314cute1_E


//--------------------- .text._ZN7cutlass13device_kernelINS_4gemm6kernel13GemmUniversalIN4cute5tupleIJiiiiEEENS1_10collective13CollectiveMmaINS1_37MainloopSm90TmaGmmaWarpSpecializedFP8ILi3ENS5_IJNS4_1CILi1EEENSA_ILi4EEESB_EEENS1_35KernelTmaWarpSpecializedCooperativeEEENS5_IJNSA_ILi256EEESG_NSA_ILi128EEEEEENS_12float_e4m3_tENS5_IJlSB_lEEESJ_SK_NS4_8TiledMMAINS4_8MMA_AtomIJNS4_4SM904GMMA31MMA_64x256x32_F32E4M3E4M3_SS_TNILNSO_7ScaleInE1ELSQ_1EEEEEENS4_6LayoutINS5_IJNSA_ILi2EEESB_SB_EEENS5_IJSB_NSA_ILi0EEESW_EEEEENS5_IJNS4_10UnderscoreESZ_SZ_EEEEENS4_23SM90_TMA_LOAD_MULTICASTENS4_14ComposedLayoutINS4_7SwizzleILi3ELi4ELi3EEENS4_18smem_ptr_flag_bitsILi8EEENST_INS5_IJNSA_ILi8EEESH_EEENS5_IJSH_SB_EEEEEEEvNS4_8identityENS4_13SM90_TMA_LOADES1C_vS1D_EENS_8epilogue10collective6detail29Sm90TmaWarpSpecializedAdapterINS1H_15DefaultEpilogueISJ_SK_SK_NS1G_6thread17LinearCombinationISJ_Li1EffLNS1L_9ScaleType4KindE0ELNS_15FloatRoundStyleE2ESJ_EENS1_15EpilogueDefaultEEEEEvvEEEEvNT_6ParamsE --------------------------
	.section	.text._ZN7cutlass13device_kernelINS_4gemm6kernel13GemmUniversalIN4cute5tupleIJiiiiEEENS1_10collective13CollectiveMmaINS1_37MainloopSm90TmaGmmaWarpSpecializedFP8ILi3ENS5_IJNS4_1CILi1EEENSA_ILi4EEESB_EEENS1_35KernelTmaWarpSpecializedCooperativeEEENS5_IJNSA_ILi256EEESG_NSA_ILi128EEEEEENS_12float_e4m3_tENS5_IJlSB_lEEESJ_SK_NS4_8TiledMMAINS4_8MMA_AtomIJNS4_4SM904GMMA31MMA_64x256x32_F32E4M3E4M3_SS_TNILNSO_7ScaleInE1ELSQ_1EEEEEENS4_6LayoutINS5_IJNSA_ILi2EEESB_SB_EEENS5_IJSB_NSA_ILi0EEESW_EEEEENS5_IJNS4_10UnderscoreESZ_SZ_EEEEENS4_23SM90_TMA_LOAD_MULTICASTENS4_14ComposedLayoutINS4_7SwizzleILi3ELi4ELi3EEENS4_18smem_ptr_flag_bitsILi8EEENST_INS5_IJNSA_ILi8EEESH_EEENS5_IJSH_SB_EEEEEEEvNS4_8identityENS4_13SM90_TMA_LOADES1C_vS1D_EENS_8epilogue10collective6detail29Sm90TmaWarpSpecializedAdapterINS1H_15DefaultEpilogueISJ_SK_SK_NS1G_6thread17LinearCombinationISJ_Li1EffLNS1L_9ScaleType4KindE0ELNS_15FloatRoundStyleE2ESJ_EENS1_15EpilogueDefaultEEEEEvvEEEEvNT_6ParamsE,"ax",@progbits
	.align	128
.text._ZN7cutlass13device_kernelINS_4gemm6kernel13GemmUniversalIN4cute5tupleIJiiiiEEENS1_10collective13CollectiveMmaINS1_37MainloopSm90TmaGmmaWarpSpecializedFP8ILi3ENS5_IJNS4_1CILi1EEENSA_ILi4EEESB_EEENS1_35KernelTmaWarpSpecializedCooperativeEEENS5_IJNSA_ILi256EEESG_NSA_ILi128EEEEEENS_12float_e4m3_tENS5_IJlSB_lEEESJ_SK_NS4_8TiledMMAINS4_8MMA_AtomIJNS4_4SM904GMMA31MMA_64x256x32_F32E4M3E4M3_SS_TNILNSO_7ScaleInE1ELSQ_1EEEEEENS4_6LayoutINS5_IJNSA_ILi2EEESB_SB_EEENS5_IJSB_NSA_ILi0EEESW_EEEEENS5_IJNS4_10UnderscoreESZ_SZ_EEEEENS4_23SM90_TMA_LOAD_MULTICASTENS4_14ComposedLayoutINS4_7SwizzleILi3ELi4ELi3EEENS4_18smem_ptr_flag_bitsILi8EEENST_INS5_IJNSA_ILi8EEESH_EEENS5_IJSH_SB_EEEEEEEvNS4_8identityENS4_13SM90_TMA_LOADES1C_vS1D_EENS_8epilogue10collective6detail29Sm90TmaWarpSpecializedAdapterINS1H_15DefaultEpilogueISJ_SK_SK_NS1G_6thread17LinearCombinationISJ_Li1EffLNS1L_9ScaleType4KindE0ELNS_15FloatRoundStyleE2ESJ_EENS1_15EpilogueDefaultEEEEEvvEEEEvNT_6ParamsE:
        .type           _ZN7cutlass13device_kernelINS_4gemm6kernel13GemmUniversalIN4cute5tupleIJiiiiEEENS1_10collective13CollectiveMmaINS1_37MainloopSm90TmaGmmaWarpSpecializedFP8ILi3ENS5_IJNS4_1CILi1EEENSA_ILi4EEESB_EEENS1_35KernelTmaWarpSpecializedCooperativeEEENS5_IJNSA_ILi256EEESG_NSA_ILi128EEEEEENS_12float_e4m3_tENS5_IJlSB_lEEESJ_SK_NS4_8TiledMMAINS4_8MMA_AtomIJNS4_4SM904GMMA31MMA_64x256x32_F32E4M3E4M3_SS_TNILNSO_7ScaleInE1ELSQ_1EEEEEENS4_6LayoutINS5_IJNSA_ILi2EEESB_SB_EEENS5_IJSB_NSA_ILi0EEESW_EEEEENS5_IJNS4_10UnderscoreESZ_SZ_EEEEENS4_23SM90_TMA_LOAD_MULTICASTENS4_14ComposedLayoutINS4_7SwizzleILi3ELi4ELi3EEENS4_18smem_ptr_flag_bitsILi8EEENST_INS5_IJNSA_ILi8EEESH_EEENS5_IJSH_SB_EEEEEEEvNS4_8identityENS4_13SM90_TMA_LOADES1C_vS1D_EENS_8epilogue10collective6detail29Sm90TmaWarpSpecializedAdapterINS1H_15DefaultEpilogueISJ_SK_SK_NS1G_6thread17LinearCombinationISJ_Li1EffLNS1L_9ScaleType4KindE0ELNS_15FloatRoundStyleE2ESJ_EENS1_15EpilogueDefaultEEEEEvvEEEEvNT_6ParamsE,@function
        .size           _ZN7cutlass13device_kernelINS_4gemm6kernel13GemmUniversalIN4cute5tupleIJiiiiEEENS1_10collective13CollectiveMmaINS1_37MainloopSm90TmaGmmaWarpSpecializedFP8ILi3ENS5_IJNS4_1CILi1EEENSA_ILi4EEESB_EEENS1_35KernelTmaWarpSpecializedCooperativeEEENS5_IJNSA_ILi256EEESG_NSA_ILi128EEEEEENS_12float_e4m3_tENS5_IJlSB_lEEESJ_SK_NS4_8TiledMMAINS4_8MMA_AtomIJNS4_4SM904GMMA31MMA_64x256x32_F32E4M3E4M3_SS_TNILNSO_7ScaleInE1ELSQ_1EEEEEENS4_6LayoutINS5_IJNSA_ILi2EEESB_SB_EEENS5_IJSB_NSA_ILi0EEESW_EEEEENS5_IJNS4_10UnderscoreESZ_SZ_EEEEENS4_23SM90_TMA_LOAD_MULTICASTENS4_14ComposedLayoutINS4_7SwizzleILi3ELi4ELi3EEENS4_18smem_ptr_flag_bitsILi8EEENST_INS5_IJNSA_ILi8EEESH_EEENS5_IJSH_SB_EEEEEEEvNS4_8identityENS4_13SM90_TMA_LOADES1C_vS1D_EENS_8epilogue10collective6detail29Sm90TmaWarpSpecializedAdapterINS1H_15DefaultEpilogueISJ_SK_SK_NS1G_6thread17LinearCombinationISJ_Li1EffLNS1L_9ScaleType4KindE0ELNS_15FloatRoundStyleE2ESJ_EENS1_15EpilogueDefaultEEEEEvvEEEEvNT_6ParamsE,(.L_x_588 - _ZN7cutlass13device_kernelINS_4gemm6kernel13GemmUniversalIN4cute5tupleIJiiiiEEENS1_10collective13CollectiveMmaINS1_37MainloopSm90TmaGmmaWarpSpecializedFP8ILi3ENS5_IJNS4_1CILi1EEENSA_ILi4EEESB_EEENS1_35KernelTmaWarpSpecializedCooperativeEEENS5_IJNSA_ILi256EEESG_NSA_ILi128EEEEEENS_12float_e4m3_tENS5_IJlSB_lEEESJ_SK_NS4_8TiledMMAINS4_8MMA_AtomIJNS4_4SM904GMMA31MMA_64x256x32_F32E4M3E4M3_SS_TNILNSO_7ScaleInE1ELSQ_1EEEEEENS4_6LayoutINS5_IJNSA_ILi2EEESB_SB_EEENS5_IJSB_NSA_ILi0EEESW_EEEEENS5_IJNS4_10UnderscoreESZ_SZ_EEEEENS4_23SM90_TMA_LOAD_MULTICASTENS4_14ComposedLayoutINS4_7SwizzleILi3ELi4ELi3EEENS4_18smem_ptr_flag_bitsILi8EEENST_INS5_IJNSA_ILi8EEESH_EEENS5_IJSH_SB_EEEEEEEvNS4_8identityENS4_13SM90_TMA_LOADES1C_vS1D_EENS_8epilogue10collective6detail29Sm90TmaWarpSpecializedAdapterINS1H_15DefaultEpilogueISJ_SK_SK_NS1G_6thread17LinearCombinationISJ_Li1EffLNS1L_9ScaleType4KindE0ELNS_15FloatRoundStyleE2ESJ_EENS1_15EpilogueDefaultEEEEEvvEEEEvNT_6ParamsE)
        .other          _ZN7cutlass13device_kernelINS_4gemm6kernel13GemmUniversalIN4cute5tupleIJiiiiEEENS1_10collective13CollectiveMmaINS1_37MainloopSm90TmaGmmaWarpSpecializedFP8ILi3ENS5_IJNS4_1CILi1EEENSA_ILi4EEESB_EEENS1_35KernelTmaWarpSpecializedCooperativeEEENS5_IJNSA_ILi256EEESG_NSA_ILi128EEEEEENS_12float_e4m3_tENS5_IJlSB_lEEESJ_SK_NS4_8TiledMMAINS4_8MMA_AtomIJNS4_4SM904GMMA31MMA_64x256x32_F32E4M3E4M3_SS_TNILNSO_7ScaleInE1ELSQ_1EEEEEENS4_6LayoutINS5_IJNSA_ILi2EEESB_SB_EEENS5_IJSB_NSA_ILi0EEESW_EEEEENS5_IJNS4_10UnderscoreESZ_SZ_EEEEENS4_23SM90_TMA_LOAD_MULTICASTENS4_14ComposedLayoutINS4_7SwizzleILi3ELi4ELi3EEENS4_18smem_ptr_flag_bitsILi8EEENST_INS5_IJNSA_ILi8EEESH_EEENS5_IJSH_SB_EEEEEEEvNS4_8identityENS4_13SM90_TMA_LOADES1C_vS1D_EENS_8epilogue10collective6detail29Sm90TmaWarpSpecializedAdapterINS1H_15DefaultEpilogueISJ_SK_SK_NS1G_6thread17LinearCombinationISJ_Li1EffLNS1L_9ScaleType4KindE0ELNS_15FloatRoundStyleE2ESJ_EENS1_15EpilogueDefaultEEEEEvvEEEEvNT_6ParamsE,@"STO_CUDA_ENTRY STV_DEFAULT"
_ZN7cutlass13device_kernelINS_4gemm6kernel13GemmUniversalIN4cute5tupleIJiiiiEEENS1_10collective13CollectiveMmaINS1_37MainloopSm90TmaGmmaWarpSpecializedFP8ILi3ENS5_IJNS4_1CILi1EEENSA_ILi4EEESB_EEENS1_35KernelTmaWarpSpecializedCooperativeEEENS5_IJNSA_ILi256EEESG_NSA_ILi128EEEEEENS_12float_e4m3_tENS5_IJlSB_lEEESJ_SK_NS4_8TiledMMAINS4_8MMA_AtomIJNS4_4SM904GMMA31MMA_64x256x32_F32E4M3E4M3_SS_TNILNSO_7ScaleInE1ELSQ_1EEEEEENS4_6LayoutINS5_IJNSA_ILi2EEESB_SB_EEENS5_IJSB_NSA_ILi0EEESW_EEEEENS5_IJNS4_10UnderscoreESZ_SZ_EEEEENS4_23SM90_TMA_LOAD_MULTICASTENS4_14ComposedLayoutINS4_7SwizzleILi3ELi4ELi3EEENS4_18smem_ptr_flag_bitsILi8EEENST_INS5_IJNSA_ILi8EEESH_EEENS5_IJSH_SB_EEEEEEEvNS4_8identityENS4_13SM90_TMA_LOADES1C_vS1D_EENS_8epilogue10collective6detail29Sm90TmaWarpSpecializedAdapterINS1H_15DefaultEpilogueISJ_SK_SK_NS1G_6thread17LinearCombinationISJ_Li1EffLNS1L_9ScaleType4KindE0ELNS_15FloatRoundStyleE2ESJ_EENS1_15EpilogueDefaultEEEEEvvEEEEvNT_6ParamsE:
[----:B------:R-:W0:Y:S02]  /*0000*/  LDC R1, c[0x0][0x28] ;  /* 0x00000a00ff017b82 */ /* 0x000e240000000800 */
[----:B0-----:R-:W-:Y:S01]  /*0010*/  VIADD R1, R1, 0xfffff338 ;  /* 0xfffff33801017836 */ /* 0x001fe20000000000 */
[----:B------:R-:W0:Y:S01]  /*0020*/  S2R R5, SR_TID.X ;  /* 0x0000000000057919 */ /* 0x000e220000002100 */
[----:B------:R-:W-:Y:S01]  /*0030*/  ELECT P0, URZ, PT ;  /* 0x00000000003f782f */ /* 0x000fe20003800000 */
[----:B------:R-:W-:Y:S01]  /*0040*/  BSSY B0, `(.L_x_0) ;  /* 0x0000015000007945 */ /* 0x000fe20003800000 */
[--C-:B0-----:R-:W-:Y:S02]  /*0050*/  SHF.R.U32.HI R0, RZ, 0x5, R5.reuse ;  /* 0x00000005ff007819 */ /* 0x101fe40000011605 */
[----:B------:R-:W-:-:S03]  /*0060*/  SHF.R.U32.HI R2, RZ, 0x7, R5 ;  /* 0x00000007ff027819 */ /* 0x000fc60000011605 */
[----:B------:R-:W0:Y:S04]  /*0070*/  SHFL.IDX PT, R3, R0, RZ, 0x1f ;  /* 0x00001fff00037589 */ /* 0x000e2800000e0000 */
[----:B------:R-:W1:Y:S01]  /*0080*/  SHFL.IDX PT, R2, R2, RZ, 0x1f ;  /* 0x00001fff02027589 */ /* 0x000e6200000e0000 */
[----:B0-----:R-:W-:Y:S02]  /*0090*/  R2UR UR4, R3 ;  /* 0x00000000030472ca */ /* 0x001fe400000e0000 */
[----:B-1----:R-:W-:-:S11]  /*00a0*/  R2UR UR6, R2 ;  /* 0x00000000020672ca */ /* 0x002fd600000e0000 */
[----:B------:R-:W-:Y:S02]  /*00b0*/  USHF.R.S32.HI UR5, URZ, 0x1f, UR4 ;  /* 0x0000001f3f057899 */ /* 0x000fe40008011404 */
[----:B------:R-:W-:Y:S02]  /*00c0*/  ISETP.NE.OR P0, PT, RZ, UR4, !P0 ;  /* 0x00000004ff007c0c */ /* 0x000fe4000c705670 */
[----:B------:R-:W-:-:S04]  /*00d0*/  ULEA.HI UR5, UR5, UR4, URZ, 0x2 ;  /* 0x0000000405057291 */ /* 0x000fc8000f8f103f */
[----:B------:R-:W-:-:S04]  /*00e0*/  ULOP3.LUT UR5, UR5, 0xfffffffc, URZ, 0xc0, !UPT ;  /* 0xfffffffc05057892 */ /* 0x000fc8000f8ec03f */
[----:B------:R-:W-:-:S03]  /*00f0*/  UIADD3 UR8, UR4, -UR5, URZ ;  /* 0x8000000504087290 */ /* 0x000fc6000fffe03f */
[----:B------:R-:W-:Y:S09]  /*0100*/  @P0 BRA `(.L_x_1) ;  /* 0x0000000000200947 */ /* 0x000ff20003800000 */
[----:B------:R-:W-:Y:S02]  /*0110*/  ULDC.64 UR4, c[0x0][0x198] ;  /* 0x0000660000047ab9 */ /* 0x000fe40000000a00 */
[----:B------:R-:W-:Y:S02]  /*0120*/  UIADD3 UR10, UP0, UR4, 0xf0, URZ ;  /* 0x000000f0040a7890 */ /* 0x000fe4000ff1e03f */
[----:B------:R-:W-:Y:S02]  /*0130*/  UIADD3 UR4, UP1, UR4, 0x1f0, URZ ;  /* 0x000001f004047890 */ /* 0x000fe4000ff3e03f */
[----:B------:R-:W-:Y:S02]  /*0140*/  UIADD3.X UR11, URZ, UR5, URZ, UP0, !UPT ;  /* 0x000000053f0b7290 */ /* 0x000fe400087fe43f */
[----:B------:R-:W-:-:S07]  /*0150*/  UIADD3.X UR5, URZ, UR5, URZ, UP1, !UPT ;  /* 0x000000053f057290 */ /* 0x000fce0008ffe43f */
[----:B------:R0:W-:Y:S02]  /*0160*/  UTMACCTL.PF [UR10] ;  /* 0x000000000a0079b9 */ /* 0x0001e40008040000 */
[----:B------:R0:W-:Y:S02]  /*0170*/  UTMACCTL.PF [UR4] ;  /* 0x00000000040079b9 */ /* 0x0001e40008040000 */
[----:B0-----:R-:W-:Y:S01]  /*0180*/  NOP ;  /* 0x0000000000007918 */ /* 0x001fe20000000000 */
.L_x_1:
[----:B------:R-:W-:Y:S05]  /*0190*/  BSYNC B0 ;  /* 0x0000000000007941 */ /* 0x000fea0003800000 */
.L_x_0:
[----:B------:R-:W0:Y:S01]  /*01a0*/  SHFL.IDX PT, R3, R0, RZ, 0x1f ;  /* 0x00001fff00037589 */ /* 0x000e2200000e0000 */
[----:B------:R-:W-:Y:S01]  /*01b0*/  UISETP.NE.AND UP0, UPT, UR8, 0x3, UPT ;  /* 0x000000030800788c */ /* 0x000fe2000bf05270 */
[----:B------:R-:W-:Y:S01]  /*01c0*/  ISETP.NE.AND P2, PT, RZ, UR6, PT ;  /* 0x00000006ff007c0c */ /* 0x000fe2000bf45270 */
[----:B------:R-:W-:Y:S02]  /*01d0*/  UIADD3 UR10, UR6, -0x1, URZ ;  /* 0xffffffff060a7890 */ /* 0x000fe4000fffe03f */
[----:B------:R-:W-:Y:S02]  /*01e0*/  UISETP.EQ.OR UP0, UPT, UR8, URZ, !UP0 ;  /* 0x0000003f0800728c */ /* 0x000fe4000c702670 */
[----:B------:R-:W-:Y:S02]  /*01f0*/  UISETP.GE.U32.AND UP1, UPT, UR10, 0x2, UPT ;  /* 0x000000020a00788c */ /* 0x000fe4000bf26070 */
[----:B------:R-:W-:-:S04]  /*0200*/  UISETP.EQ.AND UP0, UPT, UR6, URZ, UP0 ;  /* 0x0000003f0600728c */ /* 0x000fc80008702270 */
[----:B------:R-:W-:-:S04]  /*0210*/  USEL UR13, URZ, 0x1, !UP0 ;  /* 0x000000013f0d7887 */ /* 0x000fc8000c000000 */
[----:B------:R-:W-:Y:S01]  /*0220*/  USEL UR13, UR13, 0x2, UP1 ;  /* 0x000000020d0d7887 */ /* 0x000fe20008800000 */
[----:B0-----:R-:W-:-:S13]  /*0230*/  ISETP.NE.AND P0, PT, R3, RZ, PT ;  /* 0x000000ff0300720c */ /* 0x001fda0003f05270 */
[----:B------:R-:W-:Y:S05]  /*0240*/  @P0 BRA `(.L_x_2) ;  /* 0x0000000000500947 */ /* 0x000fea0003800000 */
[----:B------:R-:W0:Y:S01]  /*0250*/  S2UR UR9, SR_CgaCtaId ;  /* 0x00000000000979c3 */ /* 0x000e220000008800 */
[----:B------:R-:W-:Y:S01]  /*0260*/  UMOV UR4, 0x400 ;  /* 0x0000040000047882 */ /* 0x000fe20000000000 */
[----:B------:R-:W-:Y:S01]  /*0270*/  UMOV UR5, 0x1 ;  /* 0x0000000100057882 */ /* 0x000fe20000000000 */
[----:B------:R-:W-:Y:S01]  /*0280*/  UMOV UR6, 0x8 ;  /* 0x0000000800067882 */ /* 0x000fe20000000000 */
[----:B------:R-:W-:Y:S01]  /*0290*/  ELECT P0, URZ, PT ;  /* 0x00000000003f782f */ /* 0x000fe20003800000 */
[----:B------:R-:W-:-:S04]  /*02a0*/  UIADD3 UR6, -UR6, 0x100000, URZ ;  /* 0x0010000006067890 */ /* 0x000fc8000fffe13f */
[----:B------:R-:W-:Y:S02]  /*02b0*/  USHF.L.U32 UR7, UR6, 0xb, URZ ;  /* 0x0000000b06077899 */ /* 0x000fe4000800063f */
[----:B------:R-:W-:Y:S02]  /*02c0*/  USHF.L.U32 UR6, UR6, 0x1, URZ ;  /* 0x0000000106067899 */ /* 0x000fe4000800063f */
[----:B0-----:R-:W-:Y:S02]  /*02d0*/  ULEA UR9, UR9, UR4, 0x18 ;  /* 0x0000000409097291 */ /* 0x001fe4000f8ec03f */
[----:B------:R-:W-:-:S04]  /*02e0*/  UIADD3 UR4, -UR5, 0x100000, URZ ;  /* 0x0010000005047890 */ /* 0x000fc8000fffe13f */
[----:B------:R-:W-:Y:S02]  /*02f0*/  USHF.L.U32 UR5, UR4, 0xb, URZ ;  /* 0x0000000b04057899 */ /* 0x000fe4000800063f */
[----:B------:R-:W-:Y:S01]  /*0300*/  USHF.L.U32 UR4, UR4, 0x1, URZ ;  /* 0x0000000104047899 */ /* 0x000fe2000800063f */
[----:B------:R-:W0:Y:S11]  /*0310*/  FENCE.VIEW.ASYNC.S ;  /* 0x00000000000073c6 */ /* 0x000e360000000000 */
[----:B0-----:R0:W1:Y:S01]  /*0320*/  SYNCS.EXCH.64 URZ, [UR9], UR4 ;  /* 0x00000004093f75b2 */ /* 0x0010620008000100 */
[----:B------:R0:W2:Y:S01]  /*0330*/  SYNCS.EXCH.64 URZ, [UR9+0x18], UR6 ;  /* 0x00001806093f75b2 */ /* 0x0000a20008000100 */
[----:B------:R0:W3:Y:S01]  /*0340*/  SYNCS.EXCH.64 URZ, [UR9+0x8], UR4 ;  /* 0x00000804093f75b2 */ /* 0x0000e20008000100 */
[----:B------:R0:W4:Y:S01]  /*0350*/  SYNCS.EXCH.64 URZ, [UR9+0x20], UR6 ;  /* 0x00002006093f75b2 */ /* 0x0001220008000100 */
[----:B------:R0:W0:Y:S01]  /*0360*/  SYNCS.EXCH.64 URZ, [UR9+0x10], UR4 ;  /* 0x00001004093f75b2 */ /* 0x0000220008000100 */
[----:B------:R0:W0:Y:S01]  /*0370*/  SYNCS.EXCH.64 URZ, [UR9+0x28], UR6 ;  /* 0x00002806093f75b2 */ /* 0x0000220008000100 */
[----:B------:R-:W-:Y:S01]  /*0380*/  NOP ;  /* 0x0000000000007918 */ /* 0x000fe20000000000 */
.L_x_2:
[----:B------:R-:W-:Y:S01]  /*0390*/  SHF.R.S32.HI R4, RZ, 0x1f, R5 ;  /* 0x0000001fff047819 */ /* 0x000fe20000011405 */
[----:B------:R-:W5:Y:S01]  /*03a0*/  SHFL.IDX PT, R0, R0, RZ, 0x1f ;  /* 0x00001fff00007589 */ /* 0x000f6200000e0000 */
[----:B------:R-:W-:Y:S01]  /*03b0*/  ELECT P0, URZ, PT ;  /* 0x00000000003f782f */ /* 0x000fe20003800000 */
[----:B0-----:R-:W0:Y:S01]  /*03c0*/  S2UR UR9, SR_CTAID.X ;  /* 0x00000000000979c3 */ /* 0x001e220000002500 */
[----:B------:R-:W-:Y:S01]  /*03d0*/  LEA.HI R4, R4, R5, RZ, 0x7 ;  /* 0x0000000504047211 */ /* 0x000fe200078f38ff */
[----:B------:R-:W1:Y:S01]  /*03e0*/  S2R R2, SR_CTAID.Y ;  /* 0x0000000000027919 */ /* 0x000e620000002600 */
[----:B------:R-:W-:Y:S01]  /*03f0*/  SHF.R.S32.HI R6, RZ, 0x1f, R3 ;  /* 0x0000001fff067819 */ /* 0x000fe20000011403 */
[----:B------:R-:W-:Y:S01]  /*0400*/  ULDC UR4, c[0x0][0x154] ;  /* 0x0000550000047ab9 */ /* 0x000fe20000000800 */
[----:B------:R-:W-:Y:S01]  /*0410*/  LOP3.LUT R4, R4, 0xffffff80, RZ, 0xc0, !PT ;  /* 0xffffff8004047812 */ /* 0x000fe200078ec0ff */
[----:B------:R-:W-:Y:S01]  /*0420*/  NOP ;  /* 0x0000000000007918 */ /* 0x000fe20000000000 */
[----:B------:R-:W-:Y:S01]  /*0430*/  LEA.HI R6, R6, R3, RZ, 0x2 ;  /* 0x0000000306067211 */ /* 0x000fe200078f10ff */
[----:B------:R-:W2:Y:S01]  /*0440*/  LDC R13, c[0x0][0x148] ;  /* 0x00005200ff0d7b82 */ /* 0x000ea20000000800 */
[----:B------:R-:W-:Y:S01]  /*0450*/  NOP ;  /* 0x0000000000007918 */ /* 0x000fe20000000000 */
[----:B------:R-:W-:Y:S01]  /*0460*/  IMAD.IADD R4, R5, 0x1, -R4 ;  /* 0x0000000105047824 */ /* 0x000fe200078e0a04 */
[----:B------:R-:W-:-:S04]  /*0470*/  LOP3.LUT R6, R6, 0x3ffffffc, RZ, 0xc0, !PT ;  /* 0x3ffffffc06067812 */ /* 0x000fc800078ec0ff */
[----:B------:R-:W-:Y:S01]  /*0480*/  SHF.R.S32.HI R5, RZ, 0x1f, R4 ;  /* 0x0000001fff057819 */ /* 0x000fe20000011404 */
[----:B------:R-:W-:Y:S01]  /*0490*/  IMAD.IADD R6, R3, 0x1, -R6 ;  /* 0x0000000103067824 */ /* 0x000fe200078e0a06 */
[----:B------:R-:W3:Y:S02]  /*04a0*/  LDC R8, c[0x0][0x144] ;  /* 0x00005100ff087b82 */ /* 0x000ee40000000800 */
[----:B------:R-:W-:Y:S02]  /*04b0*/  LEA.HI R5, R5, R4, RZ, 0x3 ;  /* 0x0000000405057211 */ /* 0x000fe400078f18ff */
[----:B-----5:R-:W-:Y:S02]  /*04c0*/  ISETP.NE.OR P0, PT, R0, RZ, !P0 ;  /* 0x000000ff0000720c */ /* 0x020fe40004705670 */
[--C-:B------:R-:W-:Y:S02]  /*04d0*/  SHF.R.S32.HI R0, RZ, 0x3, R5.reuse ;  /* 0x00000003ff007819 */ /* 0x100fe40000011405 */
[----:B------:R-:W-:-:S04]  /*04e0*/  SHF.R.S32.HI R5, RZ, 0x1f, R5 ;  /* 0x0000001fff057819 */ /* 0x000fc80000011405 */
[----:B------:R-:W-:-:S04]  /*04f0*/  LEA.HI R5, R5, R0, RZ, 0x2 ;  /* 0x0000000005057211 */ /* 0x000fc800078f10ff */
[----:B------:R-:W-:Y:S01]  /*0500*/  LOP3.LUT R5, R5, 0xfffffffc, RZ, 0xc0, !PT ;  /* 0xfffffffc05057812 */ /* 0x000fe200078ec0ff */
[----:B------:R-:W-:Y:S01]  /*0510*/  VOTEU.ALL UP0, P0 ;  /* 0x00000000003f7886 */ /* 0x000fe20000000000 */
[----:B-1----:R-:W-:Y:S01]  /*0520*/  I2FP.F32.U32 R7, R2 ;  /* 0x0000000200077245 */ /* 0x002fe20000201000 */
[----:B------:R-:W-:Y:S02]  /*0530*/  VOTEU.ALL UP1, P0 ;  /* 0x00000000003f7886 */ /* 0x000fe40000020000 */
[----:B------:R-:W-:Y:S01]  /*0540*/  IMAD.IADD R5, R0, 0x1, -R5 ;  /* 0x0000000100057824 */ /* 0x000fe200078e0a05 */
[----:B------:R-:W1:Y:S01]  /*0550*/  @!UP0 S2UR UR7, SR_CgaCtaId ;  /* 0x00000000000789c3 */ /* 0x000e620000008800 */
[----:B0-----:R-:W-:Y:S01]  /*0560*/  I2FP.F32.U32 R0, UR9 ;  /* 0x0000000900007c45 */ /* 0x001fe20008201000 */
[----:B------:R-:W-:Y:S01]  /*0570*/  FMUL R9, R7, UR4 ;  /* 0x0000000407097c20 */ /* 0x000fe20008400000 */
[----:B------:R-:W-:Y:S01]  /*0580*/  IMAD R5, R6, 0x4, R5 ;  /* 0x0000000406057824 */ /* 0x000fe200078e0205 */
[----:B------:R-:W-:Y:S01]  /*0590*/  ULDC UR4, c[0x0][0x150] ;  /* 0x0000540000047ab9 */ /* 0x000fe20000000800 */
[----:B------:R-:W-:Y:S01]  /*05a0*/  @!UP0 UMOV UR6, 0x400 ;  /* 0x0000040000068882 */ /* 0x000fe20000000000 */
[----:B------:R-:W-:Y:S01]  /*05b0*/  FMUL R7, R0, UR4 ;  /* 0x0000000400077c20 */ /* 0x000fe20008400000 */
[----:B------:R-:W-:Y:S01]  /*05c0*/  IMAD.SHL.U32 R0, R5, 0x4, RZ ;  /* 0x0000000405007824 */ /* 0x000fe200078e00ff */
[----:B------:R-:W0:Y:S01]  /*05d0*/  LDC R6, c[0x0][0x140] ;  /* 0x00005000ff067b82 */ /* 0x000e220000000800 */
[----:B------:R-:W5:Y:S01]  /*05e0*/  F2I.U32.TRUNC.NTZ R9, R9 ;  /* 0x0000000900097305 */ /* 0x000f62000020f000 */
[----:B------:R-:W-:-:S02]  /*05f0*/  UMOV UR4, 0x20 ;  /* 0x0000002000047882 */ /* 0x000fc40000000000 */
[----:B------:R-:W-:Y:S01]  /*0600*/  LOP3.LUT R11, R5, 0xc, R0, 0x78, !PT ;  /* 0x0000000c050b7812 */ /* 0x000fe200078e7800 */
[----:B------:R-:W-:-:S04]  /*0610*/  @!UP0 UIADD3 UR4, -UR4, 0x100000, URZ ;  /* 0x0010000004048890 */ /* 0x000fc8000fffe13f */
[----:B------:R-:W-:Y:S02]  /*0620*/  @!UP0 USHF.L.U32 UR5, UR4, 0xb, URZ ;  /* 0x0000000b04058899 */ /* 0x000fe4000800063f */
[----:B------:R-:W-:Y:S01]  /*0630*/  @!UP0 USHF.L.U32 UR4, UR4, 0x1, URZ ;  /* 0x0000000104048899 */ /* 0x000fe2000800063f */
[----:B------:R-:W4:Y:S01]  /*0640*/  F2I.U32.TRUNC.NTZ R7, R7 ;  /* 0x0000000700077305 */ /* 0x000f22000020f000 */
[----:B------:R0:W-:Y:S01]  /*0650*/  STL [R1+0x450], R11 ;  /* 0x0004500b01007387 */ /* 0x0001e20000100800 */
[----:B-----5:R-:W-:Y:S01]  /*0660*/  IMAD.MOV R14, RZ, RZ, -R9 ;  /* 0x000000ffff0e7224 */ /* 0x020fe200078e0a09 */
[----:B-1----:R-:W-:Y:S01]  /*0670*/  @!UP0 ULEA UR6, UR7, UR6, 0x18 ;  /* 0x0000000607068291 */ /* 0x002fe2000f8ec03f */
[----:B------:R-:W-:Y:S02]  /*0680*/  VOTEU.ALL UP0, P0 ;  /* 0x00000000003f7886 */ /* 0x000fe40000000000 */
[----:B--2---:R-:W-:Y:S01]  /*0690*/  IMAD R0, R13, R14, R2 ;  /* 0x0000000e0d007224 */ /* 0x004fe200078e0202 */
[----:B------:R-:W-:-:S02]  /*06a0*/  LOP3.LUT P0, RZ, R4, 0x7, RZ, 0xc0, !PT ;  /* 0x0000000704ff7812 */ /* 0x000fc4000780c0ff */
[----:B0-----:R-:W-:Y:S01]  /*06b0*/  ISETP.EQ.U32.AND P3, PT, R6, 0x1, PT ;  /* 0x000000010600780c */ /* 0x001fe20003f62070 */
[----:B----4-:R-:W-:Y:S01]  /*06c0*/  IMAD.MOV R7, RZ, RZ, -R7 ;  /* 0x000000ffff077224 */ /* 0x010fe200078e0a07 */
[----:B------:R-:W-:Y:S02]  /*06d0*/  ISETP.NE.AND P1, PT, R0, R11, PT ;  /* 0x0000000b0000720c */ /* 0x000fe40003f25270 */
[----:B------:R-:W-:Y:S01]  /*06e0*/  ISETP.LT.U32.AND P0, PT, R11, 0x4, !P0 ;  /* 0x000000040b00780c */ /* 0x000fe20004701070 */
[----:B---3--:R-:W-:Y:S01]  /*06f0*/  IMAD R10, R8, R7, UR9 ;  /* 0x00000009080a7e24 */ /* 0x008fe2000f8e0207 */
[----:B------:R-:W0:Y:S02]  /*0700*/  FENCE.VIEW.ASYNC.S ;  /* 0x00000000000073c6 */ /* 0x000e240000000000 */
[----:B0-----:R0:W1:Y:S02]  /*0710*/  @!UP0 SYNCS.EXCH.64 URZ, [UR6+0x40], UR4 ;  /* 0x00004004063f85b2 */ /* 0x0010640008000100 */
[----:B------:R-:W-:-:S04]  /*0720*/  ISETP.EQ.OR P1, PT, R10, RZ, !P1 ;  /* 0x000000ff0a00720c */ /* 0x000fc80004f22670 */
[----:B------:R-:W-:Y:S01]  /*0730*/  PLOP3.LUT P0, PT, P0, P1, PT, 0x80, 0x0 ;  /* 0x000000000000781c */ /* 0x000fe20000703070 */
[----:B------:R0:W2:Y:S01]  /*0740*/  @!UP1 SYNCS.EXCH.64 URZ, [UR6+0x48], UR4 ;  /* 0x00004804063f95b2 */ /* 0x0000a20008000100 */
[----:B------:R-:W-:Y:S01]  /*0750*/  NOP ;  /* 0x0000000000007918 */ /* 0x000fe20000000000 */
[----:B------:R-:W-:Y:S10]  /*0760*/  @!P3 BRA `(.L_x_3) ;  /* 0x000000000008b947 */ /* 0x000ff40003800000 */
[----:B-12---:R-:W-:Y:S01]  /*0770*/  UCGABAR_ARV ;  /* 0x00000000000079c7 */ /* 0x006fe20008000000 */
[----:B------:R-:W-:Y:S05]  /*0780*/  BRA `(.L_x_4) ;  /* 0x0000000000047947 */ /* 0x000fea0003800000 */
.L_x_3:
[----:B-12---:R-:W-:Y:S01]  /*0790*/  NOP ;  /* 0x0000000000007918 */ /* 0x006fe20000000000 */
.L_x_4:
[----:B------:R-:W1:Y:S01]  /*07a0*/  LDC R0, c[0x0][0x65c] ;  /* 0x00019700ff007b82 */ /* 0x000e620000000800 */
[----:B------:R-:W-:Y:S02]  /*07b0*/  IMAD.U32 R4, RZ, RZ, UR9 ;  /* 0x00000009ff047e24 */ /* 0x000fe4000f8e00ff */
[----:B------:R-:W-:Y:S01]  /*07c0*/  IMAD.MOV.U32 R5, RZ, RZ, RZ ;  /* 0x000000ffff057224 */ /* 0x000fe200078e00ff */
[----:B-1----:R-:W-:-:S13]  /*07d0*/  ISETP.NE.AND P4, PT, R0, 0x1, PT ;  /* 0x000000010000780c */ /* 0x002fda0003f85270 */
[----:B------:R-:W1:Y:S01]  /*07e0*/  @P4 LDC R7, c[0x0][0x10] ;  /* 0x00000400ff074b82 */ /* 0x000e620000000800 */
[----:B------:R-:W-:Y:S02]  /*07f0*/  @P4 IMAD.MOV.U32 R3, RZ, RZ, RZ ;  /* 0x000000ffff034224 */ /* 0x000fe400078e00ff */
[----:B------:R-:W-:-:S05]  /*0800*/  @P4 IMAD.MOV.U32 R11, RZ, RZ, RZ ;  /* 0x000000ffff0b4224 */ /* 0x000fca00078e00ff */
[----:B------:R-:W2:Y:S01]  /*0810*/  @!P4 LDC R9, c[0x0][0xc] ;  /* 0x00000300ff09cb82 */ /* 0x000ea20000000800 */
[----:B-1----:R-:W-:-:S04]  /*0820*/  @P4 IMAD.WIDE.U32 R6, R7, UR9, R2 ;  /* 0x0000000907064c25 */ /* 0x002fc8000f8e0002 */
[----:B------:R-:W-:Y:S02]  /*0830*/  @P4 IMAD.MOV.U32 R8, RZ, RZ, R6 ;  /* 0x000000ffff084224 */ /* 0x000fe400078e0006 */
[----:B------:R-:W-:Y:S02]  /*0840*/  @P4 IMAD.IADD R15, R7, 0x1, R11 ;  /* 0x00000001070f4824 */ /* 0x000fe400078e020b */
[----:B--2---:R-:W-:-:S04]  /*0850*/  @!P4 IMAD.WIDE.U32 R4, R2, R9, R4 ;  /* 0x000000090204c225 */ /* 0x004fc800078e0004 */
[----:B------:R-:W-:Y:S02]  /*0860*/  @!P4 IMAD.MOV.U32 R8, RZ, RZ, R4 ;  /* 0x000000ffff08c224 */ /* 0x000fe400078e0004 */
[----:B------:R-:W-:-:S03]  /*0870*/  @!P4 IMAD.MOV.U32 R15, RZ, RZ, R5 ;  /* 0x000000ffff0fc224 */ /* 0x000fc600078e0005 */
[----:B------:R1:W-:Y:S04]  /*0880*/  STL [R1+0x458], R8 ;  /* 0x0004580801007387 */ /* 0x0003e80000100800 */
[----:B------:R1:W-:Y:S01]  /*0890*/  STL [R1+0x454], R15 ;  /* 0x0004540f01007387 */ /* 0x0003e20000100800 */
[----:B------:R-:W-:Y:S05]  /*08a0*/  @!P3 BRA `(.L_x_5) ;  /* 0x00000000000cb947 */ /* 0x000fea0003800000 */
[----:B------:R-:W-:Y:S01]  /*08b0*/  UCGABAR_WAIT ;  /* 0x0000000000007dc7 */ /* 0x000fe20008000000 */
[----:B------:R-:W-:Y:S01]  /*08c0*/  CCTL.IVALL ;  /* 0x00000000ff00798f */ /* 0x000fe20002000000 */
[----:B------:R-:W-:Y:S05]  /*08d0*/  BRA `(.L_x_6) ;  /* 0x0000000000047947 */ /* 0x000fea0003800000 */
.L_x_5:
[----:B------:R-:W-:Y:S06]  /*08e0*/  BAR.SYNC.DEFER_BLOCKING 0x0 ;  /* 0x0000000000007b1d */ /* 0x000fec0000010000 */
.L_x_6:
[----:B------:R-:W-:Y:S05]  /*08f0*/  @!P2 BRA `(.L_x_7) ;  /* 0x0000027800fca947 */ /* 0x000fea0003800000 */
[----:B------:R-:W-:-:S06]  /*0900*/  UISETP.GT.U32.AND UP0, UPT, UR10, 0x1, UPT ;  /* 0x000000010a00788c */ /* 0x000fcc000bf04070 */
[----:B------:R-:W-:-:S13]  /*0910*/  PLOP3.LUT P1, PT, PT, PT, UP0, 0x80, 0x0 ;  /* 0x000000000000781c */ /* 0x000fda0003f2f008 */
[----:B0-----:R-:W-:Y:S05]  /*0920*/  @P1 EXIT ;  /* 0x000000000000194d */ /* 0x001fea0003800000 */
[----:B------:R-:W-:Y:S01]  /*0930*/  IMAD.MOV.U32 R5, RZ, RZ, -0x1 ;  /* 0xffffffffff057424 */ /* 0x000fe200078e00ff */
[----:B------:R-:W-:Y:S01]  /*0940*/  ULDC.64 UR4, c[0x0][0x650] ;  /* 0x0001940000047ab9 */ /* 0x000fe20000000a00 */
[----:B------:R-:W-:Y:S01]  /*0950*/  IMAD.MOV.U32 R4, RZ, RZ, -0x1 ;  /* 0xffffffffff047424 */ /* 0x000fe200078e00ff */
[----:B------:R-:W-:Y:S01]  /*0960*/  ISETP.GE.U32.AND P1, PT, R8, UR4, PT ;  /* 0x0000000408007c0c */ /* 0x000fe2000bf26070 */
[----:B------:R-:W-:Y:S01]  /*0970*/  UMOV UR9, 0xffffffff ;  /* 0xffffffff00097882 */ /* 0x000fe20000000000 */
[----:B------:R0:W-:Y:S01]  /*0980*/  STL [R1+0x460], R5 ;  /* 0x0004600501007387 */ /* 0x0001e20000100800 */
[----:B------:R-:W-:Y:S02]  /*0990*/  PRMT R0, RZ, 0x7610, R0 ;  /* 0x00007610ff007816 */ /* 0x000fe40000000000 */
[----:B------:R-:W-:Y:S01]  /*09a0*/  ISETP.GE.U32.AND.EX P1, PT, R15, UR5, PT, P1 ;  /* 0x000000050f007c0c */ /* 0x000fe2000bf26110 */
[----:B------:R0:W-:-:S12]  /*09b0*/  STL [R1+0x45c], R4 ;  /* 0x00045c0401007387 */ /* 0x0001d80000100800 */
[----:B0-----:R-:W-:Y:S05]  /*09c0*/  @P1 BRA `(.L_x_8) ;  /* 0x00000004003c1947 */ /* 0x001fea0003800000 */
[----:B------:R-:W-:Y:S01]  /*09d0*/  ULDC.64 UR14, c[0x0][0x628] ;  /* 0x00018a00000e7ab9 */ /* 0x000fe20000000a00 */
[----:B------:R-:W0:Y:S01]  /*09e0*/  LDC.64 R6, c[0x0][0x620] ;  /* 0x00018800ff067b82 */ /* 0x000e220000000a00 */
[----:B------:R-:W-:Y:S01]  /*09f0*/  ISETP.NE.U32.AND P1, PT, RZ, UR14, PT ;  /* 0x0000000eff007c0c */ /* 0x000fe2000bf25070 */
[----:B------:R-:W-:Y:S01]  /*0a00*/  ULDC UR11, c[0x0][0x630] ;  /* 0x00018c00000b7ab9 */ /* 0x000fe20000000800 */
[----:B------:R-:W-:Y:S02]  /*0a10*/  R2UR UR4, R8 ;  /* 0x00000000080472ca */ /* 0x000fe400000e0000 */
[----:B------:R-:W-:Y:S02]  /*0a20*/  ISETP.NE.AND.EX P1, PT, RZ, UR15, PT, P1 ;  /* 0x0000000fff007c0c */ /* 0x000fe4000bf25310 */
[----:B------:R-:W-:-:S11]  /*0a30*/  R2UR UR5, R15 ;  /* 0x000000000f0572ca */ /* 0x000fd600000e0000 */
[----:B------:R-:W-:Y:S05]  /*0a40*/  @!P1 BRA `(.L_x_9) ;  /* 0x0000000000309947 */ /* 0x000fea0003800000 */
[----:B------:R-:W-:Y:S01]  /*0a50*/  R2UR UR4, R8 ;  /* 0x00000000080472ca */ /* 0x000fe200000e0000 */
[----:B------:R-:W-:Y:S01]  /*0a60*/  ULDC UR8, c[0x0][0x634] ;  /* 0x00018d0000087ab9 */ /* 0x000fe20000000800 */
[----:B------:R-:W-:-:S11]  /*0a70*/  R2UR UR10, R15 ;  /* 0x000000000f0a72ca */ /* 0x000fd600000e0000 */
[----:B------:R-:W-:-:S04]  /*0a80*/  UIADD3 UR8, UP0, UR4, UR8, URZ ;  /* 0x0000000804087290 */ /* 0x000fc8000ff1e03f */
[----:B------:R-:W-:-:S04]  /*0a90*/  UIADD3.X UR10, URZ, UR10, URZ, UP0, !UPT ;  /* 0x0000000a3f0a7290 */ /* 0x000fc800087fe43f */
[----:B------:R-:W-:-:S04]  /*0aa0*/  UIMAD.WIDE.U32 UR4, UR10, UR14, URZ ;  /* 0x0000000e0a0472a5 */ /* 0x000fc8000f8e003f */
[----:B------:R-:W-:Y:S02]  /*0ab0*/  UIMAD.WIDE.U32 UR6, UP0, UR8, UR15, UR4 ;  /* 0x0000000f080672a5 */ /* 0x000fe4000f800004 */
[----:B------:R-:W-:Y:S02]  /*0ac0*/  UIMAD.WIDE.U32 UR4, UR8, UR14, URZ ;  /* 0x0000000e080472a5 */ /* 0x000fe4000f8e003f */
[----:B------:R-:W-:Y:S02]  /*0ad0*/  UIADD3.X UR9, URZ, URZ, URZ, UP0, !UPT ;  /* 0x0000003f3f097290 */ /* 0x000fe400087fe43f */
[----:B------:R-:W-:Y:S01]  /*0ae0*/  UIADD3 URZ, UP0, UR5, UR6, URZ ;  /* 0x00000006053f7290 */ /* 0x000fe2000ff1e03f */
[----:B------:R-:W-:-:S03]  /*0af0*/  UMOV UR8, UR7 ;  /* 0x0000000700087c82 */ /* 0x000fc60008000000 */
[----:B------:R-:W-:-:S12]  /*0b00*/  UIMAD.WIDE.U32.X UR4, UR10, UR15, UR8, UP0 ;  /* 0x0000000f0a0472a5 */ /* 0x000fd800080e0408 */
.L_x_9:
[----:B------:R-:W-:Y:S01]  /*0b10*/  USHF.R.U64 UR9, UR4, UR11, UR5 ;  /* 0x0000000b04097299 */ /* 0x000fe20008001205 */
[----:B------:R-:W2:Y:S01]  /*0b20*/  LDC.64 R22, c[0x0][0x640] ;  /* 0x00019000ff167b82 */ /* 0x000ea20000000a00 */
[----:B------:R-:W-:Y:S01]  /*0b30*/  USHF.R.U32.HI UR4, URZ, UR11, UR5 ;  /* 0x0000000b3f047299 */ /* 0x000fe20008011605 */
[----:B------:R-:W-:Y:S02]  /*0b40*/  IMAD.MOV.U32 R4, RZ, RZ, R8 ;  /* 0x000000ffff047224 */ /* 0x000fe400078e0008 */
[----:B------:R-:W-:Y:S01]  /*0b50*/  IMAD R21, R13, R14, R2 ;  /* 0x0000000e0d157224 */ /* 0x000fe200078e0202 */
[----:B------:R-:W-:Y:S01]  /*0b60*/  IADD3 R3, P1, RZ, -UR9, RZ ;  /* 0x80000009ff037c10 */ /* 0x000fe2000ff3e0ff */
[----:B------:R-:W-:Y:S02]  /*0b70*/  IMAD.MOV.U32 R13, RZ, RZ, 0x1 ;  /* 0x00000001ff0d7424 */ /* 0x000fe400078e00ff */
[----:B------:R-:W1:Y:S02]  /*0b80*/  LDC R12, c[0x0][0x618] ;  /* 0x00018600ff0c7b82 */ /* 0x000e640000000800 */
[----:B------:R-:W-:-:S04]  /*0b90*/  IMAD.X R5, RZ, RZ, ~UR4, P1 ;  /* 0x80000004ff057e24 */ /* 0x000fc800088e06ff */
[-C--:B0-----:R-:W-:Y:S02]  /*0ba0*/  IMAD R0, R5, R6.reuse, RZ ;  /* 0x0000000605007224 */ /* 0x081fe400078e02ff */
[----:B------:R-:W0:Y:S01]  /*0bb0*/  LDC R16, c[0x0][0x608] ;  /* 0x00018200ff107b82 */ /* 0x000e220000000800 */
[----:B------:R-:W-:Y:S02]  /*0bc0*/  IMAD.MOV.U32 R5, RZ, RZ, R15 ;  /* 0x000000ffff057224 */ /* 0x000fe400078e000f */
[----:B------:R-:W-:-:S05]  /*0bd0*/  IMAD.WIDE.U32 R4, R3, R6, R4 ;  /* 0x0000000603047225 */ /* 0x000fca00078e0004 */
[----:B------:R-:W3:Y:S01]  /*0be0*/  LDC R20, c[0x0][0x658] ;  /* 0x00019600ff147b82 */ /* 0x000ee20000000800 */
[----:B------:R-:W-:Y:S01]  /*0bf0*/  IMAD R3, R3, R7, R0 ;  /* 0x0000000703037224 */ /* 0x000fe200078e0200 */
[----:B--2---:R-:W-:-:S03]  /*0c00*/  ISETP.NE.U32.AND P1, PT, R22, RZ, PT ;  /* 0x000000ff1600720c */ /* 0x004fc60003f25070 */
[----:B------:R-:W-:Y:S01]  /*0c10*/  IMAD.IADD R3, R5, 0x1, R3 ;  /* 0x0000000105037824 */ /* 0x000fe200078e0203 */
[----:B------:R-:W-:Y:S01]  /*0c20*/  ISETP.NE.AND.EX P1, PT, R23, RZ, PT, P1 ;  /* 0x000000ff1700720c */ /* 0x000fe20003f25310 */
[----:B------:R-:W-:Y:S01]  /*0c30*/  IMAD.MOV.U32 R5, RZ, RZ, -0x1 ;  /* 0xffffffffff057424 */ /* 0x000fe200078e00ff */
[----:B------:R-:W2:Y:S02]  /*0c40*/  LDC R18, c[0x0][0x600] ;  /* 0x00018000ff127b82 */ /* 0x000ea40000000800 */
[-CC-:B-1----:R-:W-:Y:S02]  /*0c50*/  SHF.R.U64 R8, R4, R12.reuse, R3.reuse ;  /* 0x0000000c04087219 */ /* 0x182fe40000001203 */
[----:B------:R-:W-:-:S04]  /*0c60*/  SHF.R.U32.HI R3, RZ, R12, R3 ;  /* 0x0000000cff037219 */ /* 0x000fc80000011603 */
[----:B------:R-:W1:Y:S01]  /*0c70*/  LDC R11, c[0x0][0x648] ;  /* 0x00019200ff0b7b82 */ /* 0x000e620000000800 */
[-CC-:B0-----:R-:W-:Y:S02]  /*0c80*/  SHF.R.U64 R19, R8, R16.reuse, R3.reuse ;  /* 0x0000001008137219 */ /* 0x181fe40000001203 */
[----:B------:R-:W-:-:S05]  /*0c90*/  SHF.R.U32.HI R3, RZ, R16, R3 ;  /* 0x00000010ff037219 */ /* 0x000fca0000011603 */
[----:B------:R-:W0:Y:S01]  /*0ca0*/  LDC R15, c[0x0][0x638] ;  /* 0x00018e00ff0f7b82 */ /* 0x000e220000000800 */
[-CC-:B---3--:R-:W-:Y:S02]  /*0cb0*/  SHF.R.U64 R12, R19, R20.reuse, R3.reuse ;  /* 0x00000014130c7219 */ /* 0x188fe40000001203 */
[-C--:B------:R-:W-:Y:S02]  /*0cc0*/  SHF.L.U32 R0, R5, R20.reuse, RZ ;  /* 0x0000001405007219 */ /* 0x080fe400000006ff */
[----:B------:R-:W-:Y:S01]  /*0cd0*/  SHF.R.U32.HI R3, RZ, R20, R3 ;  /* 0x00000014ff037219 */ /* 0x000fe20000011603 */
[----:B------:R-:W-:Y:S01]  /*0ce0*/  IMAD.MOV.U32 R2, RZ, RZ, R12 ;  /* 0x000000ffff027224 */ /* 0x000fe200078e000c */
[----:B------:R-:W-:Y:S01]  /*0cf0*/  LOP3.LUT R0, RZ, R0, RZ, 0x33, !PT ;  /* 0x00000000ff007212 */ /* 0x000fe200078e33ff */
[----:B------:R-:W3:Y:S01]  /*0d00*/  LDC R17, c[0x0][0x610] ;  /* 0x00018400ff117b82 */ /* 0x000ee20000000800 */
[----:B------:R-:W-:Y:S05]  /*0d10*/  @!P1 BRA `(.L_x_10) ;  /* 0x0000000000289947 */ /* 0x000fea0003800000 */
[----:B------:R-:W4:Y:S02]  /*0d20*/  LDC R7, c[0x0][0x64c] ;  /* 0x00019300ff077b82 */ /* 0x000f240000000800 */
[----:B----4-:R-:W-:-:S05]  /*0d30*/  IADD3 R7, P1, R12, R7, RZ ;  /* 0x000000070c077210 */ /* 0x010fca0007f3e0ff */
[----:B------:R-:W-:-:S04]  /*0d40*/  IMAD.X R9, RZ, RZ, R3, P1 ;  /* 0x000000ffff097224 */ /* 0x000fc800008e0603 */
[----:B------:R-:W-:-:S04]  /*0d50*/  IMAD.WIDE.U32 R2, R9, R22, RZ ;  /* 0x0000001609027225 */ /* 0x000fc800078e00ff */
[----:B------:R-:W-:-:S04]  /*0d60*/  IMAD.WIDE.U32 R4, P1, R7, R23, R2 ;  /* 0x0000001707047225 */ /* 0x000fc80007820002 */
[----:B------:R-:W-:-:S04]  /*0d70*/  IMAD.WIDE.U32 R2, R7, R22, RZ ;  /* 0x0000001607027225 */ /* 0x000fc800078e00ff */
[----:B------:R-:W-:Y:S01]  /*0d80*/  IMAD.X R7, RZ, RZ, RZ, P1 ;  /* 0x000000ffff077224 */ /* 0x000fe200008e06ff */
[----:B------:R-:W-:Y:S01]  /*0d90*/  IADD3 RZ, P1, R3, R4, RZ ;  /* 0x0000000403ff7210 */ /* 0x000fe20007f3e0ff */
[----:B------:R-:W-:-:S04]  /*0da0*/  IMAD.MOV.U32 R6, RZ, RZ, R5 ;  /* 0x000000ffff067224 */ /* 0x000fc800078e0005 */
[----:B------:R-:W-:-:S08]  /*0db0*/  IMAD.WIDE.U32.X R2, R9, R23, R6, P1 ;  /* 0x0000001709027225 */ /* 0x000fd000008e0406 */
.L_x_10:
[----:B-1----:R-:W-:Y:S01]  /*0dc0*/  SHF.R.U64 R4, R2, R11, R3 ;  /* 0x0000000b02047219 */ /* 0x002fe20000001203 */
[----:B--2---:R-:W-:Y:S01]  /*0dd0*/  VIADD R5, R18, 0xffffffff ;  /* 0xffffffff12057836 */ /* 0x004fe20000000000 */
[----:B------:R-:W-:Y:S02]  /*0de0*/  SHF.L.U32 R2, R13, R20, RZ ;  /* 0x000000140d027219 */ /* 0x000fe400000006ff */
[----:B------:R-:W-:Y:S01]  /*0df0*/  LOP3.LUT R3, R19, R0, RZ, 0xc0, !PT ;  /* 0x0000000013037212 */ /* 0x000fe200078ec0ff */
[----:B------:R-:W-:Y:S01]  /*0e00*/  IMAD.MOV R6, RZ, RZ, -R4 ;  /* 0x000000ffff067224 */ /* 0x000fe200078e0a04 */
[----:B------:R-:W-:Y:S02]  /*0e10*/  SEL R0, R10, R21, !P4 ;  /* 0x000000150a007207 */ /* 0x000fe40006000000 */
[----:B------:R-:W-:Y:S01]  /*0e20*/  LOP3.LUT R5, R8, R5, RZ, 0xc0, !PT ;  /* 0x0000000508057212 */ /* 0x000fe200078ec0ff */
[----:B------:R-:W-:Y:S02]  /*0e30*/  IMAD R7, R2, R4, R3 ;  /* 0x0000000402077224 */ /* 0x000fe400078e0203 */
[----:B0-----:R-:W-:-:S02]  /*0e40*/  IMAD R3, R6, R15, R12 ;  /* 0x0000000f06037224 */ /* 0x001fc400078e020c */
[----:B---3--:R-:W-:Y:S02]  /*0e50*/  IMAD R2, R7, R17, R0 ;  /* 0x0000001107027224 */ /* 0x008fe400078e0200 */
[----:B------:R-:W-:Y:S02]  /*0e60*/  IMAD R3, R3, R18, R5 ;  /* 0x0000001203037224 */ /* 0x000fe400078e0205 */
[----:B------:R-:W-:-:S03]  /*0e70*/  IMAD.MOV.U32 R0, RZ, RZ, 0x1 ;  /* 0x00000001ff007424 */ /* 0x000fc600078e00ff */
[----:B------:R-:W-:Y:S02]  /*0e80*/  SEL R4, R3, R2, !P4 ;  /* 0x0000000203047207 */ /* 0x000fe40006000000 */
[----:B------:R-:W-:-:S03]  /*0e90*/  SEL R2, R2, R3, !P4 ;  /* 0x0000000302027207 */ /* 0x000fc60006000000 */
[----:B------:R0:W-:Y:S04]  /*0ea0*/  STL [R1+0x45c], R4 ;  /* 0x00045c0401007387 */ /* 0x0001e80000100800 */
[----:B------:R0:W-:Y:S02]  /*0eb0*/  STL [R1+0x460], R2 ;  /* 0x0004600201007387 */ /* 0x0001e40000100800 */
.L_x_8:
[----:B------:R-:W-:-:S08]  /*0ec0*/  NOP ;  /* 0x0000000000007918 */ /* 0x000fd00000000000 */
[----:B------:R-:W2:Y:S02]  /*0ed0*/  USETMAXREG.TRY_ALLOC.CTAPOOL UP0, 0xf0 ;  /* 0x000000f0000079c8 */ /* 0x000ea40008000600 */
[----:B--2---:R-:W-:-:S13]  /*0ee0*/  PLOP3.LUT P1, PT, PT, PT, UP0, 0x80, 0x0 ;  /* 0x000000000000781c */ /* 0x004fda0003f2f008 */
[----:B------:R-:W-:Y:S05]  /*0ef0*/  @!P1 BRA `(.L_x_8) ;  /* 0xfffffffc00f09947 */ /* 0x000fea000383ffff */
[----:B------:R-:W-:Y:S01]  /*0f00*/  ULDC.64 UR4, c[0x0][0x598] ;  /* 0x0001660000047ab9 */ /* 0x000fe20000000a00 */
[----:B------:R-:W-:Y:S01]  /*0f10*/  ULDC.64 UR14, c[0x0][0x208] ;  /* 0x00008200000e7ab9 */ /* 0x000fe20000000a00 */
[----:B------:R-:W-:-:S04]  /*0f20*/  ISETP.NE.U32.AND P1, PT, RZ, UR4, PT ;  /* 0x00000004ff007c0c */ /* 0x000fc8000bf25070 */
[----:B------:R-:W-:-:S13]  /*0f30*/  ISETP.NE.AND.EX P1, PT, RZ, UR5, PT, P1 ;  /* 0x00000005ff007c0c */ /* 0x000fda000bf25310 */
[----:B------:R-:W-:Y:S05]  /*0f40*/  @!P1 BRA `(.L_x_11) ;  /* 0x0000000000209947 */ /* 0x000fea0003800000 */
[----:B0-----:R-:W0:Y:S02]  /*0f50*/  LDC.64 R2, c[0x0][0x598] ;  /* 0x00016600ff027b82 */ /* 0x001e240000000a00 */
[----:B0-----:R-:W2:Y:S02]  /*0f60*/  LDG.E.64 R2, desc[UR14][R2.64] ;  /* 0x0000000e02027981 */ /* 0x001ea4000c1e1b00 */
[----:B--2---:R-:W-:-:S04]  /*0f70*/  ISETP.NE.U32.AND P1, PT, R2, RZ, PT ;  /* 0x000000ff0200720c */ /* 0x004fc80003f25070 */
[----:B------:R-:W-:-:S13]  /*0f80*/  ISETP.NE.AND.EX P1, PT, R3, RZ, PT, P1 ;  /* 0x000000ff0300720c */ /* 0x000fda0003f25310 */
[----:B------:R-:W-:Y:S05]  /*0f90*/  @!P1 BRA `(.L_x_11) ;  /* 0x00000000000c9947 */ /* 0x000fea0003800000 */
[----:B------:R-:W2:Y:S02]  /*0fa0*/  LD.E R2, desc[UR14][R2.64] ;  /* 0x0000000e02027980 */ /* 0x000ea4000c101900 */
[----:B--2---:R-:W-:Y:S01]  /*0fb0*/  R2UR UR20, R2 ;  /* 0x00000000021472ca */ /* 0x004fe200000e0000 */
[----:B------:R-:W-:-:S14]  /*0fc0*/  BRA `(.L_x_12) ;  /* 0x0000000000247947 */ /* 0x000fdc0003800000 */
.L_x_11:
[----:B------:R-:W-:Y:S02]  /*0fd0*/  ULDC.64 UR4, c[0x0][0x588] ;  /* 0x0001620000047ab9 */ /* 0x000fe40000000a00 */
[----:B------:R-:W-:-:S04]  /*0fe0*/  ISETP.NE.U32.AND P1, PT, RZ, UR4, PT ;  /* 0x00000004ff007c0c */ /* 0x000fc8000bf25070 */
[----:B------:R-:W-:-:S13]  /*0ff0*/  ISETP.NE.AND.EX P1, PT, RZ, UR5, PT, P1 ;  /* 0x00000005ff007c0c */ /* 0x000fda000bf25310 */
[----:B------:R-:W-:Y:S05]  /*1000*/  @!P1 BRA `(.L_x_13) ;  /* 0x0000000000109947 */ /* 0x000fea0003800000 */
[----:B0-----:R-:W0:Y:S02]  /*1010*/  LDC.64 R2, c[0x0][0x588] ;  /* 0x00016200ff027b82 */ /* 0x001e240000000a00 */
[----:B0-----:R-:W2:Y:S02]  /*1020*/  LDG.E R2, desc[UR14][R2.64] ;  /* 0x0000000e02027981 */ /* 0x001ea4000c1e1900 */
[----:B--2---:R-:W-:Y:S01]  /*1030*/  R2UR UR20, R2 ;  /* 0x00000000021472ca */ /* 0x004fe200000e0000 */
[----:B------:R-:W-:-:S14]  /*1040*/  BRA `(.L_x_12) ;  /* 0x0000000000047947 */ /* 0x000fdc0003800000 */
.L_x_13:
[----:B------:R-:W-:-:S05]  /*1050*/  ULDC UR20, c[0x0][0x580] ;  /* 0x0001600000147ab9 */ /* 0x000fca0000000800 */
.L_x_12:
[----:B------:R-:W-:Y:S02]  /*1060*/  ULDC.64 UR4, c[0x0][0x5a0] ;  /* 0x0001680000047ab9 */ /* 0x000fe40000000a00 */
        /* <DEDUP_REMOVED lines=11> */
.L_x_14:
        /* <DEDUP_REMOVED lines=8> */
.L_x_16:
[----:B------:R-:W-:-:S05]  /*11a0*/  ULDC UR21, c[0x0][0x584] ;  /* 0x0001610000157ab9 */ /* 0x000fca0000000800 */
.L_x_15:
[----:B------:R-:W-:-:S13]  /*11b0*/  LOP3.LUT P1, RZ, R0, 0xff, RZ, 0xc0, !PT ;  /* 0x000000ff00ff7812 */ /* 0x000fda000782c0ff */
[----:B------:R-:W-:Y:S05]  /*11c0*/  @!P1 EXIT ;  /* 0x000000000000994d */ /* 0x000fea0003800000 */
[----:B------:R-:W-:Y:S01]  /*11d0*/  ULDC UR4, c[0x0][0x28c] ;  /* 0x0000a30000047ab9 */ /* 0x000fe20000000800 */
[----:B------:R-:W-:Y:S02]  /*11e0*/  ULOP3.LUT UR22, UR13, 0x1, URZ, 0xfc, !UPT ;  /* 0x000000010d167892 */ /* 0x000fe4000f8efc3f */
[----:B------:R-:W-:-:S04]  /*11f0*/  UIADD3 UR4, UR4, 0x7f, URZ ;  /* 0x0000007f04047890 */ /* 0x000fc8000fffe03f */
[----:B------:R-:W-:-:S04]  /*1200*/  USHF.R.S32.HI UR5, URZ, 0x1f, UR4 ;  /* 0x0000001f3f057899 */ /* 0x000fc80008011404 */
[----:B------:R-:W-:-:S03]  /*1210*/  ULEA.HI UR5, UR5, UR4, URZ, 0x7 ;  /* 0x0000000405057291 */ /* 0x000fc6000f8f383f */
[----:B------:R-:W-:Y:S01]  /*1220*/  UMOV UR4, URZ ;  /* 0x0000003f00047c82 */ /* 0x000fe20008000000 */
[----:B------:R-:W-:-:S03]  /*1230*/  USHF.R.S32.HI UR10, URZ, 0x7, UR5 ;  /* 0x000000073f0a7899 */ /* 0x000fc60008011405 */
[----:B------:R-:W-:-:S09]  /*1240*/  UMOV UR5, URZ ;  /* 0x0000003f00057c82 */ /* 0x000fd20008000000 */
.L_x_555:
[----:B------:R-:W-:Y:S01]  /*1250*/  STL [R1+0x44c], RZ ;  /* 0x00044cff01007387 */ /* 0x000fe20000100800 */
[----:B--2---:R-:W2:Y:S01]  /*1260*/  S2UR UR18, SR_CgaCtaId ;  /* 0x00000000001279c3 */ /* 0x004ea20000008800 */
[----:B------:R-:W-:Y:S01]  /*1270*/  UMOV UR17, 0x400 ;  /* 0x0000040000117882 */ /* 0x000fe20000000000 */
[----:B------:R-:W-:Y:S01]  /*1280*/  UMOV UR6, URZ ;  /* 0x0000003f00067c82 */ /* 0x000fe20008000000 */
[----:B------:R-:W-:Y:S01]  /*1290*/  STL [R1+0x448], RZ ;  /* 0x000448ff01007387 */ /* 0x000fe20000100800 */
[----:B------:R-:W-:Y:S01]  /*12a0*/  UMOV UR7, URZ ;  /* 0x0000003f00077c82 */ /* 0x000fe20008000000 */
[----:B------:R-:W-:Y:S01]  /*12b0*/  UMOV UR8, URZ ;  /* 0x0000003f00087c82 */ /* 0x000fe20008000000 */
[----:B------:R-:W-:Y:S01]  /*12c0*/  UMOV UR23, UR5 ;  /* 0x0000000500177c82 */ /* 0x000fe20008000000 */
[----:B------:R-:W-:Y:S01]  /*12d0*/  STL [R1+0x444], RZ ;  /* 0x000444ff01007387 */ /* 0x000fe20000100800 */
[----:B0-----:R-:W0:Y:S01]  /*12e0*/  LDC R2, c[0x0][0x28c] ;  /* 0x0000a300ff027b82 */ /* 0x001e220000000800 */
[----:B------:R-:W-:Y:S01]  /*12f0*/  UMOV UR24, UR4 ;  /* 0x0000000400187c82 */ /* 0x000fe20008000000 */
[----:B------:R-:W-:Y:S01]  /*1300*/  CS2R R236, SRZ ;  /* 0x0000000000ec7805 */ /* 0x000fe2000001ff00 */
[----:B------:R-:W-:Y:S01]  /*1310*/  STL [R1+0x440], RZ ;  /* 0x000440ff01007387 */ /* 0x000fe20000100800 */
[----:B------:R-:W-:-:S02]  /*1320*/  CS2R R234, SRZ ;  /* 0x0000000000ea7805 */ /* 0x000fc4000001ff00 */
[----:B------:R-:W-:Y:S02]  /*1330*/  CS2R R232, SRZ ;  /* 0x0000000000e87805 */ /* 0x000fe4000001ff00 */
[----:B------:R-:W-:Y:S01]  /*1340*/  CS2R R230, SRZ ;  /* 0x0000000000e67805 */ /* 0x000fe2000001ff00 */
[----:B------:R-:W-:Y:S01]  /*1350*/  STL [R1+0x43c], RZ ;  /* 0x00043cff01007387 */ /* 0x000fe20000100800 */
[----:B------:R-:W-:Y:S02]  /*1360*/  CS2R R228, SRZ ;  /* 0x0000000000e47805 */ /* 0x000fe4000001ff00 */
[----:B------:R-:W-:Y:S02]  /*1370*/  CS2R R226, SRZ ;  /* 0x0000000000e27805 */ /* 0x000fe4000001ff00 */
        /* <DEDUP_REMOVED lines=14> */
[----:B0-----:R-:W-:Y:S02]  /*1460*/  ISETP.GE.AND P1, PT, R2, 0x1, PT ;  /* 0x000000010200780c */ /* 0x001fe40003f26270 */
        /* <DEDUP_REMOVED lines=41> */
[----:B-1----:R-:W-:Y:S01]  /*1700*/  CS2R R14, SRZ ;  /* 0x00000000000e7805 */ /* 0x002fe2000001ff00 */
        /* <DEDUP_REMOVED lines=93> */
[----:B------:R-:W-:-:S03]  /*1ce0*/  CS2R R150, SRZ ;  /* 0x0000000000967805 */ /* 0x000fc6000001ff00 */
[----:B------:R-:W-:Y:S04]  /*1cf0*/  STL [R1+0x3a0], RZ ;  /* 0x0003a0ff01007387 */ /* 0x000fe80000100800 */
        /* <DEDUP_REMOVED lines=104> */
[----:B------:R-:W-:Y:S04]  /*2380*/  STL [R1], RZ ;  /* 0x000000ff01007387 */ /* 0x000fe80000100800 */
        /* <DEDUP_REMOVED lines=39> */
[----:B------:R-:W-:Y:S01]  /*2600*/  STL [R1+0xa0], RZ ;  /* 0x0000a0ff01007387 */ /* 0x000fe20000100800 */
[----:B------:R-:W0:Y:S03]  /*2610*/  S2R R0, SR_TID.X ;  /* 0x0000000000007919 */ /* 0x000e260000002100 */
        /* <DEDUP_REMOVED lines=8> */
[----:B0-----:R-:W-:-:S03]  /*26a0*/  LOP3.LUT R0, R0, 0x80, RZ, 0xc0, !PT ;  /* 0x0000008000007812 */ /* 0x001fc600078ec0ff */
[----:B------:R-:W-:Y:S01]  /*26b0*/  STL [R1+0xc4], RZ ;  /* 0x0000c4ff01007387 */ /* 0x000fe20000100800 */
[----:B------:R-:W-:-:S03]  /*26c0*/  SHF.R.U32.HI R0, RZ, 0x7, R0 ;  /* 0x00000007ff007819 */ /* 0x000fc60000011600 */
        /* <DEDUP_REMOVED lines=33> */
[----:B------:R-:W0:Y:S04]  /*28e0*/  SHFL.IDX PT, R0, R0, RZ, 0x1f ;  /* 0x00001fff00007589 */ /* 0x000e2800000e0000 */
[----:B------:R1:W-:Y:S04]  /*28f0*/  STL [R1+0x14c], RZ ;  /* 0x00014cff01007387 */ /* 0x0003e80000100800 */
[----:B------:R1:W-:Y:S04]  /*2900*/  STL [R1+0x150], RZ ;  /* 0x000150ff01007387 */ /* 0x0003e80000100800 */
[----:B------:R1:W-:Y:S04]  /*2910*/  STL [R1+0x154], RZ ;  /* 0x000154ff01007387 */ /* 0x0003e80000100800 */
[----:B------:R1:W-:Y:S04]  /*2920*/  STL [R1+0x158], RZ ;  /* 0x000158ff01007387 */ /* 0x0003e80000100800 */
[----:B------:R1:W-:Y:S04]  /*2930*/  STL [R1+0x15c], RZ ;  /* 0x00015cff01007387 */ /* 0x0003e80000100800 */
[----:B------:R1:W-:Y:S01]  /*2940*/  STL [R1+0x160], RZ ;  /* 0x000160ff01007387 */ /* 0x0003e20000100800 */
[----:B0-----:R-:W-:-:S03]  /*2950*/  R2UR UR11, R0 ;  /* 0x00000000000b72ca */ /* 0x001fc600000e0000 */
[----:B------:R1:W-:Y:S04]  /*2960*/  STL [R1+0x164], RZ ;  /* 0x000164ff01007387 */ /* 0x0003e80000100800 */
[----:B------:R1:W-:Y:S04]  /*2970*/  STL [R1+0x168], RZ ;  /* 0x000168ff01007387 */ /* 0x0003e80000100800 */
[----:B------:R1:W-:Y:S02]  /*2980*/  STL [R1+0x16c], RZ ;  /* 0x00016cff01007387 */ /* 0x0003e40000100800 */
[----:B------:R-:W-:-:S02]  /*2990*/  ULEA.HI UR12, UR11, UR11, URZ, 0x1 ;  /* 0x0000000b0b0c7291 */ /* 0x000fc4000f8f083f */
[----:B------:R1:W-:Y:S02]  /*29a0*/  STL [R1+0x170], RZ ;  /* 0x000170ff01007387 */ /* 0x0003e40000100800 */
[----:B------:R-:W-:Y:S02]  /*29b0*/  ULOP3.LUT UR16, UR12, 0x7fffe, URZ, 0xc0, !UPT ;  /* 0x0007fffe0c107892 */ /* 0x000fe4000f8ec03f */
[----:B------:R1:W-:Y:S01]  /*29c0*/  STL [R1+0x174], RZ ;  /* 0x000174ff01007387 */ /* 0x0003e20000100800 */
[----:B--2---:R-:W-:Y:S02]  /*29d0*/  ULEA UR12, UR18, UR17, 0x18 ;  /* 0x00000011120c7291 */ /* 0x004fe4000f8ec03f */
[----:B------:R-:W-:Y:S01]  /*29e0*/  UIADD3 UR16, UR11, -UR16, URZ ;  /* 0x800000100b107290 */ /* 0x000fe2000fffe03f */
[----:B------:R1:W-:Y:S03]  /*29f0*/  STL [R1+0x178], RZ ;  /* 0x000178ff01007387 */ /* 0x0003e60000100800 */
[----:B------:R-:W-:Y:S01]  /*2a00*/  ULEA UR16, UR16, UR12, 0xd ;  /* 0x0000000c10107291 */ /* 0x000fe2000f8e683f */
[----:B------:R1:W-:Y:S03]  /*2a10*/  STL [R1+0x17c], RZ ;  /* 0x00017cff01007387 */ /* 0x0003e60000100800 */
[----:B------:R-:W-:Y:S01]  /*2a20*/  UIADD3 UR16, UR16, 0x100, URZ ;  /* 0x0000010010107890 */ /* 0x000fe2000fffe03f */
[----:B------:R1:W-:Y:S03]  /*2a30*/  STL [R1+0x180], RZ ;  /* 0x000180ff01007387 */ /* 0x0003e60000100800 */
[----:B------:R-:W-:Y:S01]  /*2a40*/  USHF.R.U32.HI UR11, URZ, 0x4, UR16 ;  /* 0x000000043f0b7899 */ /* 0x000fe20008011610 */
[----:B------:R1:W-:Y:S03]  /*2a50*/  STL [R1+0x184], RZ ;  /* 0x000184ff01007387 */ /* 0x0003e60000100800 */
[----:B------:R-:W-:Y:S01]  /*2a60*/  ULOP3.LUT UR11, UR11, 0x3fff, URZ, 0xc0, !UPT ;  /* 0x00003fff0b0b7892 */ /* 0x000fe2000f8ec03f */
[----:B------:R1:W-:Y:S04]  /*2a70*/  STL [R1+0x188], RZ ;  /* 0x000188ff01007387 */ /* 0x0003e80000100800 */
        /* <DEDUP_REMOVED lines=28> */
[----:B------:R1:W-:Y:S01]  /*2c40*/  STL [R1+0x1fc], RZ ;  /* 0x0001fcff01007387 */ /* 0x0003e20000100800 */
[----:B------:R-:W-:Y:S05]  /*2c50*/  @!P1 BRA `(.L_x_17) ;  /* 0x0000006000a89947 */ /* 0x000fea0003800000 */
[----:B------:R-:W-:-:S06]  /*2c60*/  UISETP.NE.AND UP0, UPT, UR22, 0x3, UPT ;  /* 0x000000031600788c */ /* 0x000fcc000bf05270 */
[----:B------:R-:W-:-:S13]  /*2c70*/  PLOP3.LUT P2, PT, PT, PT, UP0, 0x80, 0x0 ;  /* 0x000000000000781c */ /* 0x000fda0003f4f008 */
[----:B------:R-:W-:Y:S05]  /*2c80*/  @!P2 BRA `(.L_x_18) ;  /* 0x000000000004a947 */ /* 0x000fea0003800000 */
[----:B------:R-:W-:Y:S01]  /*2c90*/  BPT.TRAP 0x1 ;  /* 0x000000040000795c */ /* 0x000fe20000300000 */
.L_x_18:
[----:B------:R-:W-:Y:S01]  /*2ca0*/  ULEA UR6, UR5, UR12, 0x3 ;  /* 0x0000000c05067291 */ /* 0x000fe2000f8e183f */
[----:B------:R-:W-:-:S05]  /*2cb0*/  IMAD.U32 R0, RZ, RZ, UR4 ;  /* 0x00000004ff007e24 */ /* 0x000fca000f8e00ff */
[----:B------:R-:W-:-:S04]  /*2cc0*/  SHF.L.U32 R0, R0, 0x1f, RZ ;  /* 0x0000001f00007819 */ /* 0x000fc800000006ff */
[----:B------:R0:W2:Y:S01]  /*2cd0*/  SYNCS.PHASECHK.TRANS64.TRYWAIT P1, [UR6], R0 ;  /* 0x00000000ff0075a7 */ /* 0x0000a20008020146 */
[----:B------:R-:W-:Y:S05]  /*2ce0*/  @!P2 BRA `(.L_x_19) ;  /* 0x000000000004a947 */ /* 0x000fea0003800000 */
[----:B------:R-:W-:Y:S01]  /*2cf0*/  BPT.TRAP 0x1 ;  /* 0x000000040000795c */ /* 0x000fe20000300000 */
.L_x_19:
[----:B--2---:R-:W-:Y:S05]  /*2d00*/  @P1 BRA `(.L_x_20) ;  /* 0x0000000000081947 */ /* 0x004fea0003800000 */
[----:B------:R-:W2:Y:S02]  /*2d10*/  SYNCS.PHASECHK.TRANS64.TRYWAIT P1, [UR6], R0 ;  /* 0x00000000ff0075a7 */ /* 0x000ea40008020146 */
[----:B--2---:R-:W-:Y:S05]  /*2d20*/  @!P1 BRA `(.L_x_21) ;  /* 0x0000026c00589947 */ /* 0x004fea0003800000 */
.L_x_20:
[----:B------:R-:W-:Y:S01]  /*2d30*/  UIADD3 UR6, UR12, 0x18100, URZ ;  /* 0x000181000c067890 */ /* 0x000fe2000fffe03f */
[----:B------:R-:W-:Y:S01]  /*2d40*/  WARPGROUP.ARRIVE ;  /* 0x00000000000079c5 */ /* 0x000fe20000000000 */
[----:B------:R-:W-:Y:S02]  /*2d50*/  ULOP3.LUT UR7, UR11, 0x10000, URZ, 0xfc, !UPT ;  /* 0x000100000b077892 */ /* 0x000fe4000f8efc3f */
[----:B------:R-:W-:Y:S02]  /*2d60*/  USHF.R.U32.HI UR6, URZ, 0x4, UR6 ;  /* 0x000000043f067899 */ /* 0x000fe40008011606 */
[----:B------:R-:W-:Y:S02]  /*2d70*/  ULEA UR7, UR5, UR7, 0xb ;  /* 0x0000000705077291 */ /* 0x000fe4000f8e583f */
[----:B------:R-:W-:Y:S01]  /*2d80*/  ULOP3.LUT UR6, UR6, 0x3fff, URZ, 0xc0, !UPT ;  /* 0x00003fff06067892 */ /* 0x000fe2000f8ec03f */
[----:B------:R-:W-:Y:S01]  /*2d90*/  UMOV UR17, 0x40000040 ;  /* 0x4000004000117882 */ /* 0x000fe20000000000 */
[----:B------:R-:W-:-:S02]  /*2da0*/  UMOV UR19, 0x40000040 ;  /* 0x4000004000137882 */ /* 0x000fc40000000000 */
[----:B------:R-:W-:Y:S01]  /*2db0*/  ULOP3.LUT UR6, UR6, 0x10000, URZ, 0xfc, !UPT ;  /* 0x0001000006067892 */ /* 0x000fe2000f8efc3f */
[----:B------:R-:W-:-:S03]  /*2dc0*/  UMOV UR16, UR7 ;  /* 0x0000000700107c82 */ /* 0x000fc60008000000 */
[----:B------:R-:W-:-:S07]  /*2dd0*/  ULEA UR8, UR5, UR6, 0xb ;  /* 0x0000000605087291 */ /* 0x000fce000f8e583f */
[----:B------:R-:W-:Y:S02]  /*2de0*/  UMOV UR18, UR8 ;  /* 0x0000000800127c82 */ /* 0x000fe40008000000 */
[----:B------:R-:W-:Y:S01]  /*2df0*/  QGMMA.64x256x32.F32.E4M3.E4M3 R24, gdesc[UR16], RZ, !UPT, gsb0 ;  /* 0x03e00000101879f3 */ /* 0x000fe2000c0008ff */
[----:B------:R-:W-:Y:S01]  /*2e00*/  UIADD3 UR16, UR7, 0x400, URZ ;  /* 0x0000040007107890 */ /* 0x000fe2000fffe03f */
[----:B------:R-:W-:Y:S01]  /*2e10*/  UMOV UR17, 0x40000040 ;  /* 0x4000004000117882 */ /* 0x000fe20000000000 */
[----:B------:R-:W-:Y:S02]  /*2e20*/  WARPGROUP.DEPBAR.LE gsb0, 0x0 ;  /* 0x00008000000079c5 */ /* 0x000fe40000010000 */
[----:B------:R-:W-:Y:S04]  /*2e30*/  STL.64 [R1], R24 ;  /* 0x0000001801007387 */ /* 0x000fe80000100a00 */
[----:B------:R-:W-:Y:S04]  /*2e40*/  STL.64 [R1+0x8], R26 ;  /* 0x0000081a01007387 */ /* 0x000fe80000100a00 */
        /* <DEDUP_REMOVED lines=61> */
[----:B------:R3:W-:Y:S02]  /*3220*/  STL.64 [R1+0x1f8], R150 ;  /* 0x0001f89601007387 */ /* 0x0007e40000100a00 */
[----:B---3--:R-:W-:-:S06]  /*3230*/  WARPGROUP.ARRIVE ;  /* 0x00000000000079c5 */ /* 0x008fcc0000000000 */
[----:B------:R-:W-:Y:S03]  /*3240*/  QGMMA.64x256x32.F32.E4M3.E4M3 R24, gdesc[UR16], RZ, !UPT, gsb0 ;  /* 0x03e00000101879f3 */ /* 0x000fe6000c0008ff */
[----:B------:R-:W-:Y:S02]  /*3250*/  WARPGROUP.DEPBAR.LE gsb0, 0x0 ;  /* 0x00008000000079c5 */ /* 0x000fe40000010000 */
        /* <DEDUP_REMOVED lines=63> */
[----:B------:R3:W-:Y:S04]  /*3650*/  STL.64 [R1+0x5d0], R24 ;  /* 0x0005d01801007387 */ /* 0x0007e80000100a00 */
[----:B---3--:R-:W3:Y:S04]  /*3660*/  LDL.LU.64 R24, [R1] ;  /* 0x0000000001187983 */ /* 0x008ee80000300a00 */
[----:B------:R-:W3:Y:S04]  /*3670*/  LDL.LU.64 R26, [R1+0x8] ;  /* 0x00000800011a7983 */ /* 0x000ee80000300a00 */
        /* <DEDUP_REMOVED lines=61> */
[----:B------:R-:W3:Y:S01]  /*3a50*/  LDL.LU.64 R150, [R1+0x1f8] ;  /* 0x0001f80001967983 */ /* 0x000ee20000300a00 */
[----:B------:R-:W-:-:S02]  /*3a60*/  UIADD3 UR16, UR7, 0x2, URZ ;  /* 0x0000000207107890 */ /* 0x000fc4000fffe03f */
[----:B------:R-:W-:Y:S01]  /*3a70*/  UIADD3 UR18, UR8, 0x2, URZ ;  /* 0x0000000208127890 */ /* 0x000fe2000fffe03f */
[----:B------:R-:W-:Y:S01]  /*3a80*/  UMOV UR17, 0x40000040 ;  /* 0x4000004000117882 */ /* 0x000fe20000000000 */
[----:B------:R-:W-:Y:S01]  /*3a90*/  UMOV UR19, 0x40000040 ;  /* 0x4000004000137882 */ /* 0x000fe20000000000 */
[----:B---3--:R-:W-:-:S06]  /*3aa0*/  WARPGROUP.ARRIVE ;  /* 0x00000000000079c5 */ /* 0x008fcc0000000000 */
[----:B------:R-:W-:Y:S03]  /*3ab0*/  QGMMA.64x256x32.F32.E4M3.E4M3 R24, gdesc[UR16], R24, gsb0 ;  /* 0x03e00000101879f3 */ /* 0x000fe60008000818 */
[----:B------:R-:W-:Y:S02]  /*3ac0*/  WARPGROUP.DEPBAR.LE gsb0, 0x0 ;  /* 0x00008000000079c5 */ /* 0x000fe40000010000 */
[----:B------:R-:W-:Y:S01]  /*3ad0*/  STL.64 [R1], R24 ;  /* 0x0000001801007387 */ /* 0x000fe20000100a00 */
[----:B------:R-:W-:Y:S02]  /*3ae0*/  IMAD.MOV.U32 R2, RZ, RZ, R150 ;  /* 0x000000ffff027224 */ /* 0x000fe400078e0096 */
[----:B0-2---:R-:W-:Y:S01]  /*3af0*/  IMAD.MOV.U32 R0, RZ, RZ, R151 ;  /* 0x000000ffff007224 */ /* 0x005fe200078e0097 */
[----:B------:R-:W-:Y:S01]  /*3b00*/  STL.64 [R1+0x8], R26 ;  /* 0x0000081a01007387 */ /* 0x000fe20000100a00 */
[----:B------:R-:W-:-:S02]  /*3b10*/  IMAD.MOV.U32 R4, RZ, RZ, R148 ;  /* 0x000000ffff047224 */ /* 0x000fc400078e0094 */
[----:B------:R-:W-:Y:S01]  /*3b20*/  IMAD.MOV.U32 R3, RZ, RZ, R149 ;  /* 0x000000ffff037224 */ /* 0x000fe200078e0095 */
[----:B------:R-:W-:Y:S01]  /*3b30*/  STL.64 [R1+0x10], R28 ;  /* 0x0000101c01007387 */ /* 0x000fe20000100a00 */
[----:B------:R-:W-:Y:S02]  /*3b40*/  IMAD.MOV.U32 R6, RZ, RZ, R146 ;  /* 0x000000ffff067224 */ /* 0x000fe400078e0092 */
[----:B------:R-:W-:Y:S01]  /*3b50*/  IMAD.MOV.U32 R5, RZ, RZ, R147 ;  /* 0x000000ffff057224 */ /* 0x000fe200078e0093 */
[----:B------:R-:W-:Y:S01]  /*3b60*/  STL.64 [R1+0x18], R30 ;  /* 0x0000181e01007387 */ /* 0x000fe20000100a00 */
[----:B------:R-:W-:Y:S02]  /*3b70*/  IMAD.MOV.U32 R8, RZ, RZ, R144 ;  /* 0x000000ffff087224 */ /* 0x000fe400078e0090 */
[----:B------:R-:W-:Y:S01]  /*3b80*/  IMAD.MOV.U32 R7, RZ, RZ, R145 ;  /* 0x000000ffff077224 */ /* 0x000fe200078e0091 */
        /* <DEDUP_REMOVED lines=18> */
[----:B------:R0:W-:Y:S01]  /*3cb0*/  STL [R1+0x50], R44 ;  /* 0x0000502c01007387 */ /* 0x0001e20000100800 */
[----:B------:R-:W-:-:S02]  /*3cc0*/  IMAD.MOV.U32 R22, RZ, RZ, R130 ;  /* 0x000000ffff167224 */ /* 0x000fc400078e0082 */
[----:B------:R-:W-:Y:S01]  /*3cd0*/  IMAD.MOV.U32 R21, RZ, RZ, R131 ;  /* 0x000000ffff157224 */ /* 0x000fe200078e0083 */
[----:B------:R-:W2:Y:S01]  /*3ce0*/  LDL.LU.64 R150, [R1+0x7c8] ;  /* 0x0007c80001967983 */ /* 0x000ea20000300a00 */
[----:B------:R-:W-:Y:S02]  /*3cf0*/  IMAD.MOV.U32 R212, RZ, RZ, R128 ;  /* 0x000000ffffd47224 */ /* 0x000fe400078e0080 */
[----:B------:R-:W-:Y:S01]  /*3d00*/  IMAD.MOV.U32 R23, RZ, RZ, R129 ;  /* 0x000000ffff177224 */ /* 0x000fe200078e0081 */
[----:B------:R-:W2:Y:S01]  /*3d10*/  LDL.LU.64 R148, [R1+0x7c0] ;  /* 0x0007c00001947983 */ /* 0x000ea20000300a00 */
[----:B------:R-:W-:Y:S02]  /*3d20*/  IMAD.MOV.U32 R210, RZ, RZ, R126 ;  /* 0x000000ffffd27224 */ /* 0x000fe400078e007e */
[----:B------:R-:W-:Y:S01]  /*3d30*/  IMAD.MOV.U32 R211, RZ, RZ, R127 ;  /* 0x000000ffffd37224 */ /* 0x000fe200078e007f */
[----:B------:R-:W2:Y:S01]  /*3d40*/  LDL.LU.64 R146, [R1+0x7b8] ;  /* 0x0007b80001927983 */ /* 0x000ea20000300a00 */
        /* <DEDUP_REMOVED lines=120> */
[----:B------:R-:W-:-:S03]  /*44d0*/  IMAD.MOV.U32 R235, RZ, RZ, R45 ;  /* 0x000000ffffeb7224 */ /* 0x000fc600078e002d */
[----:B------:R-:W2:Y:S04]  /*44e0*/  LDL.LU.64 R64, [R1+0x670] ;  /* 0x0006700001407983 */ /* 0x000ea80000300a00 */
        /* <DEDUP_REMOVED lines=9> */
[----:B0-----:R-:W2:Y:S04]  /*4580*/  LDL.LU.64 R44, [R1+0x620] ;  /* 0x00062000012c7983 */ /* 0x001ea80000300a00 */
        /* <DEDUP_REMOVED lines=9> */
[----:B------:R-:W2:Y:S01]  /*4620*/  LDL.LU.64 R24, [R1+0x5d0] ;  /* 0x0005d00001187983 */ /* 0x000ea20000300a00 */
[----:B------:R-:W-:Y:S01]  /*4630*/  UIADD3 UR16, UR7, 0x402, URZ ;  /* 0x0000040207107890 */ /* 0x000fe2000fffe03f */
[----:B------:R-:W-:Y:S01]  /*4640*/  UMOV UR17, 0x40000040 ;  /* 0x4000004000117882 */ /* 0x000fe20000000000 */
[----:B--2---:R-:W-:-:S07]  /*4650*/  WARPGROUP.ARRIVE ;  /* 0x00000000000079c5 */ /* 0x004fce0000000000 */
[----:B------:R-:W-:Y:S03]  /*4660*/  QGMMA.64x256x32.F32.E4M3.E4M3 R24, gdesc[UR16], R24, gsb0 ;  /* 0x03e00000101879f3 */ /* 0x000fe60008000818 */
        /* <DEDUP_REMOVED lines=23> */
[----:B0-----:R-:W2:Y:S04]  /*47e0*/  LDL.LU R108, [R1] ;  /* 0x00000000016c7983 */ /* 0x001ea80000300800 */
[----:B------:R-:W2:Y:S04]  /*47f0*/  LDL.LU R109, [R1+0x4] ;  /* 0x00000400016d7983 */ /* 0x000ea80000300800 */
        /* <DEDUP_REMOVED lines=18> */
[----:B------:R-:W2:Y:S01]  /*4920*/  LDL.LU R128, [R1+0x50] ;  /* 0x0000500001807983 */ /* 0x000ea20000300800 */
[----:B------:R-:W-:-:S02]  /*4930*/  IMAD.MOV.U32 R129, RZ, RZ, R235 ;  /* 0x000000ffff817224 */ /* 0x000fc400078e00eb */
[----:B------:R-:W-:Y:S02]  /*4940*/  IMAD.MOV.U32 R130, RZ, RZ, R234 ;  /* 0x000000ffff827224 */ /* 0x000fe400078e00ea */
[----:B------:R-:W-:Y:S02]  /*4950*/  IMAD.MOV.U32 R131, RZ, RZ, R233 ;  /* 0x000000ffff837224 */ /* 0x000fe400078e00e9 */
[----:B------:R-:W-:Y:S02]  /*4960*/  IMAD.MOV.U32 R132, RZ, RZ, R232 ;  /* 0x000000ffff847224 */ /* 0x000fe400078e00e8 */
[----:B------:R-:W-:Y:S02]  /*4970*/  IMAD.MOV.U32 R133, RZ, RZ, R231 ;  /* 0x000000ffff857224 */ /* 0x000fe400078e00e7 */
[----:B------:R-:W-:Y:S02]  /*4980*/  IMAD.MOV.U32 R134, RZ, RZ, R230 ;  /* 0x000000ffff867224 */ /* 0x000fe400078e00e6 */
        /* <DEDUP_REMOVED lines=39> */
[----:B------:R-:W-:Y:S01]  /*4c00*/  IMAD.MOV.U32 R235, RZ, RZ, R0 ;  /* 0x000000ffffeb7224 */ /* 0x000fe200078e0000 */
[----:B------:R-:W-:Y:S02]  /*4c10*/  UIADD3 UR16, UR7, 0x4, URZ ;  /* 0x0000000407107890 */ /* 0x000fe4000fffe03f */
[----:B------:R-:W-:Y:S01]  /*4c20*/  UIADD3 UR18, UR8, 0x4, URZ ;  /* 0x0000000408127890 */ /* 0x000fe2000fffe03f */
[----:B------:R-:W-:Y:S01]  /*4c30*/  UMOV UR17, 0x40000040 ;  /* 0x4000004000117882 */ /* 0x000fe20000000000 */
[----:B------:R-:W-:Y:S01]  /*4c40*/  UMOV UR19, 0x40000040 ;  /* 0x4000004000137882 */ /* 0x000fe20000000000 */
[----:B--2---:R-:W-:-:S06]  /*4c50*/  WARPGROUP.ARRIVE ;  /* 0x00000000000079c5 */ /* 0x004fcc0000000000 */
[----:B------:R-:W-:Y:S03]  /*4c60*/  QGMMA.64x256x32.F32.E4M3.E4M3 R108, gdesc[UR16], R108, gsb0 ;  /* 0x03e00000106c79f3 */ /* 0x000fe6000800086c */
        /* <DEDUP_REMOVED lines=183> */
[----:B0-----:R-:W2:Y:S04]  /*57e0*/  LDL.LU.64 R108, [R1] ;  /* 0x00000000016c7983 */ /* 0x001ea80000300a00 */
        /* <DEDUP_REMOVED lines=63> */
[----:B------:R-:W-:-:S02]  /*5be0*/  UIADD3 UR16, UR7, 0x6, URZ ;  /* 0x0000000607107890 */ /* 0x000fc4000fffe03f */
[----:B------:R-:W-:Y:S01]  /*5bf0*/  UIADD3 UR18, UR8, 0x6, URZ ;  /* 0x0000000608127890 */ /* 0x000fe2000fffe03f */
[----:B------:R-:W-:Y:S01]  /*5c00*/  UMOV UR17, 0x40000040 ;  /* 0x4000004000117882 */ /* 0x000fe20000000000 */
[----:B------:R-:W-:Y:S01]  /*5c10*/  UMOV UR19, 0x40000040 ;  /* 0x4000004000137882 */ /* 0x000fe20000000000 */
        /* <DEDUP_REMOVED lines=93> */
[----:B0-----:R-:W3:Y:S04]  /*61f0*/  LDL.LU.64 R150, [R1+0x518] ;  /* 0x0005180001967983 */ /* 0x001ee80000300a00 */
        /* <DEDUP_REMOVED lines=21> */
[----:B------:R-:W-:Y:S01]  /*6350*/  UIADD3 UR16, UR7, 0x406, URZ ;  /* 0x0000040607107890 */ /* 0x000fe2000fffe03f */
[----:B------:R-:W-:-:S02]  /*6360*/  UMOV UR17, 0x40000040 ;  /* 0x4000004000117882 */ /* 0x000fc40000000000 */
[----:B------:R0:W-:Y:S01]  /*6370*/  STL [R1+0x2d0], RZ ;  /* 0x0002d0ff01007387 */ /* 0x0001e20000100800 */
[----:B------:R-:W-:-:S03]  /*6380*/  ULDC UR7, c[0x0][0x50c] ;  /* 0x0001430000077ab9 */ /* 0x000fc60000000800 */
        /* <DEDUP_REMOVED lines=37> */
[----:B---3--:R-:W-:-:S06]  /*65e0*/  WARPGROUP.ARRIVE ;  /* 0x00000000000079c5 */ /* 0x008fcc0000000000 */
[----:B------:R-:W-:Y:S01]  /*65f0*/  QGMMA.64x256x32.F32.E4M3.E4M3 R24, gdesc[UR16], R24, gsb0 ;  /* 0x03e00000101879f3 */ /* 0x000fe20008000818 */
[----:B------:R0:W-:Y:S04]  /*6600*/  STL [R1+0x238], RZ ;  /* 0x000238ff01007387 */ /* 0x0001e80000100800 */
[----:B------:R0:W-:Y:S04]  /*6610*/  STL [R1+0x234], RZ ;  /* 0x000234ff01007387 */ /* 0x0001e80000100800 */
[----:B------:R0:W-:Y:S04]  /*6620*/  STL [R1+0x230], RZ ;  /* 0x000230ff01007387 */ /* 0x0001e80000100800 */
[----:B------:R0:W-:Y:S04]  /*6630*/  STL [R1+0x22c], RZ ;  /* 0x00022cff01007387 */ /* 0x0001e80000100800 */
[----:B------:R0:W-:Y:S04]  /*6640*/  STL [R1+0x228], RZ ;  /* 0x000228ff01007387 */ /* 0x0001e80000100800 */
[----:B------:R0:W-:Y:S01]  /*6650*/  STL [R1+0x224], RZ ;  /* 0x000224ff01007387 */ /* 0x0001e20000100800 */
[----:B------:R-:W-:-:S03]  /*6660*/  UISETP.NE.AND UP0, UPT, UR7, 0x4, UPT ;  /* 0x000000040700788c */ /* 0x000fc6000bf05270 */
[----:B------:R0:W-:Y:S04]  /*6670*/  STL [R1+0x220], RZ ;  /* 0x000220ff01007387 */ /* 0x0001e80000100800 */
[----:B------:R0:W-:Y:S04]  /*6680*/  STL [R1+0x21c], RZ ;  /* 0x00021cff01007387 */ /* 0x0001e80000100800 */
[----:B------:R0:W-:Y:S04]  /*6690*/  STL [R1+0x218], RZ ;  /* 0x000218ff01007387 */ /* 0x0001e80000100800 */
[----:B------:R0:W-:Y:S01]  /*66a0*/  STL [R1+0x214], RZ ;  /* 0x000214ff01007387 */ /* 0x0001e20000100800 */
[----:B------:R-:W-:-:S03]  /*66b0*/  USEL UR7, URZ, 0x1, UP0 ;  /* 0x000000013f077887 */ /* 0x000fc60008000000 */
[----:B------:R0:W-:Y:S04]  /*66c0*/  STL [R1+0x210], RZ ;  /* 0x000210ff01007387 */ /* 0x0001e80000100800 */
[----:B------:R0:W-:Y:S04]  /*66d0*/  STL [R1+0x20c], RZ ;  /* 0x00020cff01007387 */ /* 0x0001e80000100800 */
[----:B------:R0:W-:Y:S04]  /*66e0*/  STL [R1+0x208], RZ ;  /* 0x000208ff01007387 */ /* 0x0001e80000100800 */
[----:B------:R0:W-:Y:S04]  /*66f0*/  STL [R1+0x204], RZ ;  /* 0x000204ff01007387 */ /* 0x0001e80000100800 */
[----:B------:R0:W-:Y:S01]  /*6700*/  STL [R1+0x200], RZ ;  /* 0x000200ff01007387 */ /* 0x0001e20000100800 */
[----:B------:R-:W-:Y:S01]  /*6710*/  ISETP.NE.AND P1, PT, RZ, UR7, PT ;  /* 0x00000007ff007c0c */ /* 0x000fe2000bf25270 */
[----:B------:R-:W-:Y:S01]  /*6720*/  UMOV UR6, 0x4 ;  /* 0x0000000400067882 */ /* 0x000fe20000000000 */
[----:B------:R-:W-:Y:S01]  /*6730*/  IMAD.MOV.U32 R0, RZ, RZ, R235 ;  /* 0x000000ffff007224 */ /* 0x000fe200078e00eb */
[----:B------:R-:W-:-:S02]  /*6740*/  CS2R R236, SRZ ;  /* 0x0000000000ec7805 */ /* 0x000fc4000001ff00 */
[----:B--2---:R-:W-:Y:S02]  /*6750*/  CS2R R234, SRZ ;  /* 0x0000000000ea7805 */ /* 0x004fe4000001ff00 */
[----:B------:R-:W-:Y:S02]  /*6760*/  CS2R R232, SRZ ;  /* 0x0000000000e87805 */ /* 0x000fe4000001ff00 */
[----:B------:R-:W-:Y:S02]  /*6770*/  CS2R R230, SRZ ;  /* 0x0000000000e67805 */ /* 0x000fe4000001ff00 */
[----:B------:R-:W-:Y:S02]  /*6780*/  CS2R R228, SRZ ;  /* 0x0000000000e47805 */ /* 0x000fe4000001ff00 */
[----:B------:R-:W-:Y:S02]  /*6790*/  CS2R R226, SRZ ;  /* 0x0000000000e27805 */ /* 0x000fe4000001ff00 */
[----:B------:R-:W-:-:S02]  /*67a0*/  CS2R R224, SRZ ;  /* 0x0000000000e07805 */ /* 0x000fc4000001ff00 */
[----:B------:R-:W-:Y:S02]  /*67b0*/  CS2R R222, SRZ ;  /* 0x0000000000de7805 */ /* 0x000fe4000001ff00 */
        /* <DEDUP_REMOVED lines=45> */
[----:B------:R-:W-:Y:S01]  /*6a90*/  CS2R R2, SRZ ;  /* 0x0000000000027805 */ /* 0x000fe2000001ff00 */
[----:B------:R-:W-:Y:S02]  /*6aa0*/  WARPGROUP.DEPBAR.LE gsb0, 0x0 ;  /* 0x00008000000079c5 */ /* 0x000fe40000010000 */
[----:B0-----:R-:W-:Y:S05]  /*6ab0*/  @!P1 BRA `(.L_x_22) ;  /* 0x0000002000f89947 */ /* 0x001fea0003800000 */
[----:B------:R-:W2:Y:S04]  /*6ac0*/  LDL R2, [R1] ;  /* 0x0000000001027983 */ /* 0x000ea80000100800 */
[----:B------:R-:W3:Y:S04]  /*6ad0*/  LDL R3, [R1+0x4] ;  /* 0x0000040001037983 */ /* 0x000ee80000100800 */
[----:B------:R-:W4:Y:S04]  /*6ae0*/  LDL R4, [R1+0x8] ;  /* 0x0000080001047983 */ /* 0x000f280000100800 */
[----:B------:R-:W5:Y:S04]  /*6af0*/  LDL R5, [R1+0xc] ;  /* 0x00000c0001057983 */ /* 0x000f680000100800 */
        /* <DEDUP_REMOVED lines=102> */
[----:B------:R0:W-:Y:S04]  /*7160*/  STL [R1+0x4bc], R131 ;  /* 0x0004bc8301007387 */ /* 0x0001e80000100800 */
[----:B0-----:R-:W5:Y:S04]  /*7170*/  LDL R131, [R1+0x1a8] ;  /* 0x0001a80001837983 */ /* 0x001f680000100800 */
        /* <DEDUP_REMOVED lines=39> */
[----:B0-----:R-:W5:Y:S01]  /*73f0*/  LDL R151, [R1+0x1f8] ;  /* 0x0001f80001977983 */ /* 0x001f620000100800 */
[----:B------:R-:W-:-:S01]  /*7400*/  FADD R0, RZ, R0 ;  /* 0x00000000ff007221 */ /* 0x000fc20000000000 */
[----:B--2---:R-:W-:Y:S01]  /*7410*/  FADD R2, RZ, R2 ;  /* 0x00000002ff027221 */ /* 0x004fe20000000000 */
[----:B---3--:R-:W-:-:S01]  /*7420*/  FADD R3, RZ, R3 ;  /* 0x00000003ff037221 */ /* 0x008fc20000000000 */
[----:B----4-:R-:W-:Y:S01]  /*7430*/  FADD R4, RZ, R4 ;  /* 0x00000004ff047221 */ /* 0x010fe20000000000 */
[----:B-----5:R-:W-:-:S01]  /*7440*/  FADD R5, RZ, R5 ;  /* 0x00000005ff057221 */ /* 0x020fc20000000000 */
[----:B------:R-:W-:Y:S01]  /*7450*/  FADD R6, RZ, R6 ;  /* 0x00000006ff067221 */ /* 0x000fe20000000000 */
[----:B------:R-:W-:-:S01]  /*7460*/  FADD R7, RZ, R7 ;  /* 0x00000007ff077221 */ /* 0x000fc20000000000 */
        /* <DEDUP_REMOVED lines=14> */
[----:B------:R-:W2:Y:S01]  /*7550*/  LDL.LU R131, [R1+0x4bc] ;  /* 0x0004bc0001837983 */ /* 0x000ea20000300800 */
        /* <DEDUP_REMOVED lines=13> */
[----:B------:R-:W3:Y:S01]  /*7630*/  LDL.LU R132, [R1+0x4b8] ;  /* 0x0004b80001847983 */ /* 0x000ee20000300800 */
        /* <DEDUP_REMOVED lines=16> */
[----:B------:R0:W-:Y:S01]  /*7740*/  STL [R1+0x200], R133 ;  /* 0x0002008501007387 */ /* 0x0001e20000100800 */
        /* <DEDUP_REMOVED lines=9> */
[----:B0-----:R-:W4:Y:S01]  /*77e0*/  LDL.LU R133, [R1+0x4b4] ;  /* 0x0004b40001857983 */ /* 0x001f220000300800 */
[----:B------:R-:W-:-:S01]  /*77f0*/  FADD R184, RZ, R184 ;  /* 0x000000b8ffb87221 */ /* 0x000fc20000000000 */
[----:B------:R-:W-:Y:S01]  /*7800*/  FADD R185, RZ, R185 ;  /* 0x000000b9ffb97221 */ /* 0x000fe20000000000 */
[----:B------:R-:W-:-:S01]  /*7810*/  FADD R186, RZ, R186 ;  /* 0x000000baffba7221 */ /* 0x000fc20000000000 */
        /* <DEDUP_REMOVED lines=10> */
[----:B0-----:R-:W5:Y:S01]  /*78c0*/  LDL.LU R134, [R1+0x4b0] ;  /* 0x0004b00001867983 */ /* 0x001f620000300800 */
        /* <DEDUP_REMOVED lines=52> */
[----:B0-----:R-:W5:Y:S04]  /*7c10*/  LDL.LU R138, [R1+0x4a0] ;  /* 0x0004a000018a7983 */ /* 0x001f680000300800 */
[----:B------:R0:W-:Y:S01]  /*7c20*/  STL [R1+0x218], R139 ;  /* 0x0002188b01007387 */ /* 0x0001e20000100800 */
[----:B------:R-:W-:-:S03]  /*7c30*/  FADD R140, RZ, R140 ;  /* 0x0000008cff8c7221 */ /* 0x000fc60000000000 */
        /* <DEDUP_REMOVED lines=34> */
[----:B------:R0:W-:Y:S04]  /*7e60*/  STL [R1+0x248], R151 ;  /* 0x0002489701007387 */ /* 0x0001e80000100800 */
[----:B0-----:R-:W5:Y:S04]  /*7e70*/  LDL.LU R151, [R1+0x46c] ;  /* 0x00046c0001977983 */ /* 0x001f680000300800 */
[----:B------:R0:W-:Y:S02]  /*7e80*/  STL [R1+0x24c], R0 ;  /* 0x00024c0001007387 */ /* 0x0001e40000100800 */
[----:B0-----:R-:W-:-:S05]  /*7e90*/  FADD R0, RZ, R24 ;  /* 0x00000018ff007221 */ /* 0x001fca0000000000 */
        /* <DEDUP_REMOVED lines=213> */
[----:B--2---:R-:W-:-:S05]  /*8bf0*/  FADD R0, RZ, R131 ;  /* 0x00000083ff007221 */ /* 0x004fca0000000000 */
[----:B------:R3:W-:Y:S02]  /*8c00*/  STL [R1+0x3fc], R0 ;  /* 0x0003fc0001007387 */ /* 0x0007e40000100800 */
[----:B---3--:R-:W-:-:S05]  /*8c10*/  FADD R0, RZ, R132 ;  /* 0x00000084ff007221 */ /* 0x008fca0000000000 */
[----:B------:R4:W-:Y:S02]  /*8c20*/  STL [R1+0x400], R0 ;  /* 0x0004000001007387 */ /* 0x0009e40000100800 */
[----:B----4-:R-:W-:-:S05]  /*8c30*/  FADD R0, RZ, R133 ;  /* 0x00000085ff007221 */ /* 0x010fca0000000000 */
[----:B------:R5:W-:Y:S02]  /*8c40*/  STL [R1+0x404], R0 ;  /* 0x0004040001007387 */ /* 0x000be40000100800 */
[----:B-----5:R-:W-:-:S05]  /*8c50*/  FADD R0, RZ, R134 ;  /* 0x00000086ff007221 */ /* 0x020fca0000000000 */
        /* <DEDUP_REMOVED lines=34> */
[----:B------:R0:W-:Y:S01]  /*8e80*/  STL [R1+0x44c], R0 ;  /* 0x00044c0001007387 */ /* 0x0001e20000100800 */
[----:B------:R-:W-:-:S05]  /*8e90*/  UMOV UR6, URZ ;  /* 0x0000003f00067c82 */ /* 0x000fca0008000000 */
.L_x_22:
[----:B------:R-:W-:Y:S01]  /*8ea0*/  UIADD3 UR23, UR5, 0x1, URZ ;  /* 0x0000000105177890 */ /* 0x000fe2000fffe03f */
[----:B------:R-:W-:-:S03]  /*8eb0*/  UMOV UR8, 0x1 ;  /* 0x0000000100087882 */ /* 0x000fc60000000000 */
[----:B------:R-:W-:-:S04]  /*8ec0*/  UISETP.NE.AND UP0, UPT, UR23, 0x3, UPT ;  /* 0x000000031700788c */ /* 0x000fc8000bf05270 */
[----:B------:R-:W-:Y:S02]  /*8ed0*/  USEL UR24, URZ, 0x1, UP0 ;  /* 0x000000013f187887 */ /* 0x000fe40008000000 */
[----:B------:R-:W-:Y:S02]  /*8ee0*/  USEL UR23, UR23, URZ, UP0 ;  /* 0x0000003f17177287 */ /* 0x000fe40008000000 */
[----:B------:R-:W-:-:S12]  /*8ef0*/  ULOP3.LUT UR24, UR4, UR24, URZ, 0x3c, !UPT ;  /* 0x0000001804187292 */ /* 0x000fd8000f8e3c3f */
.L_x_17:
[----:B------:R-:W-:-:S04]  /*8f00*/  UISETP.LT.AND UP0, UPT, UR10, 0x1, UPT ;  /* 0x000000010a00788c */ /* 0x000fc8000bf01270 */
[----:B------:R-:W-:-:S04]  /*8f10*/  USEL UR16, UR10, 0x1, UP0 ;  /* 0x000000010a107887 */ /* 0x000fc80008000000 */
[----:B------:R-:W-:-:S04]  /*8f20*/  UIADD3 UR26, UR10, -UR16, URZ ;  /* 0x800000100a1a7290 */ /* 0x000fc8000fffe03f */
[----:B------:R-:W-:-:S06]  /*8f30*/  UISETP.GE.AND UP0, UPT, UR26, 0x1, UPT ;  /* 0x000000011a00788c */ /* 0x000fcc000bf06270 */
[----:B------:R-:W-:-:S13]  /*8f40*/  PLOP3.LUT P1, PT, PT, PT, UP0, 0x80, 0x0 ;  /* 0x000000000000781c */ /* 0x000fda0003f2f008 */
[----:B------:R-:W-:Y:S05]  /*8f50*/  @!P1 BRA `(.L_x_23) ;  /* 0x0000008800949947 */ /* 0x000fea0003800000 */
[----:B------:R-:W-:Y:S01]  /*8f60*/  UMOV UR25, UR5 ;  /* 0x0000000500197c82 */ /* 0x000fe20008000000 */
[----:B------:R-:W-:-:S05]  /*8f70*/  ULDC UR27, c[0x0][0x50c] ;  /* 0x00014300001b7ab9 */ /* 0x000fca0000000800 */
.L_x_31:
[----:B------:R-:W-:-:S06]  /*8f80*/  UISETP.NE.AND UP0, UPT, UR22, 0x3, UPT ;  /* 0x000000031600788c */ /* 0x000fcc000bf05270 */
[----:B------:R-:W-:-:S13]  /*8f90*/  PLOP3.LUT P2, PT, PT, PT, UP0, 0x80, 0x0 ;  /* 0x000000000000781c */ /* 0x000fda0003f4f008 */
[----:B-----5:R-:W-:Y:S05]  /*8fa0*/  @!P2 BRA `(.L_x_24) ;  /* 0x000000000004a947 */ /* 0x020fea0003800000 */
[----:B------:R-:W-:Y:S01]  /*8fb0*/  BPT.TRAP 0x1 ;  /* 0x000000040000795c */ /* 0x000fe20000300000 */
.L_x_24:
[----:B------:R-:W2:Y:S01]  /*8fc0*/  S2UR UR16, SR_CgaCtaId ;  /* 0x00000000001079c3 */ /* 0x000ea20000008800 */
[----:B------:R-:W-:Y:S01]  /*8fd0*/  UMOV UR12, 0x400 ;  /* 0x00000400000c7882 */ /* 0x000fe20000000000 */
[----:B0-----:R-:W-:-:S05]  /*8fe0*/  IMAD.U32 R0, RZ, RZ, UR24 ;  /* 0x00000018ff007e24 */ /* 0x001fca000f8e00ff */
[----:B------:R-:W-:Y:S01]  /*8ff0*/  SHF.L.U32 R0, R0, 0x1f, RZ ;  /* 0x0000001f00007819 */ /* 0x000fe200000006ff */
[----:B--2---:R-:W-:-:S04]  /*9000*/  ULEA UR12, UR16, UR12, 0x18 ;  /* 0x0000000c100c7291 */ /* 0x004fc8000f8ec03f */
[----:B------:R-:W-:-:S09]  /*9010*/  ULEA UR16, UR23, UR12, 0x3 ;  /* 0x0000000c17107291 */ /* 0x000fd2000f8e183f */
[----:B------:R0:W2:Y:S01]  /*9020*/  SYNCS.PHASECHK.TRANS64.TRYWAIT P1, [UR16], R0 ;  /* 0x00000000ff0075a7 */ /* 0x0000a20008020150 */
[----:B------:R-:W-:Y:S05]  /*9030*/  @!P2 BRA `(.L_x_25) ;  /* 0x000000000004a947 */ /* 0x000fea0003800000 */
[----:B------:R-:W-:Y:S01]  /*9040*/  BPT.TRAP 0x1 ;  /* 0x000000040000795c */ /* 0x000fe20000300000 */
.L_x_25:
[----:B--2---:R-:W-:Y:S05]  /*9050*/  @P1 BRA `(.L_x_26) ;  /* 0x0000000000081947 */ /* 0x004fea0003800000 */
[----:B------:R-:W2:Y:S02]  /*9060*/  SYNCS.PHASECHK.TRANS64.TRYWAIT P1, [UR16], R0 ;  /* 0x00000000ff0075a7 */ /* 0x000ea40008020150 */
[----:B--2---:R-:W-:Y:S05]  /*9070*/  @!P1 BRA `(.L_x_27) ;  /* 0x00000208009c9947 */ /* 0x004fea0003800000 */
.L_x_26:
        /* <DEDUP_REMOVED lines=64> */
[----:B--2---:R-:W2:Y:S04]  /*9480*/  LDL.LU.64 R108, [R1] ;  /* 0x00000000016c7983 */ /* 0x004ea80000300a00 */
        /* <DEDUP_REMOVED lines=64> */
[----:B------:R-:W-:Y:S01]  /*9890*/  UISETP.NE.AND UP0, UPT, UR7, URZ, UPT ;  /* 0x0000003f0700728c */ /* 0x000fe2000bf05270 */
[----:B------:R-:W-:Y:S01]  /*98a0*/  STL [R1+0x8c4], R23 ;  /* 0x0008c41701007387 */ /* 0x000fe20000100800 */
[----:B------:R-:W-:Y:S02]  /*98b0*/  USHF.R.U32.HI UR16, URZ, 0x4, UR16 ;  /* 0x000000043f107899 */ /* 0x000fe40008011610 */
[----:B------:R-:W-:Y:S01]  /*98c0*/  USEL UR8, UR8, URZ, !UP0 ;  /* 0x0000003f08087287 */ /* 0x000fe2000c000000 */
[----:B------:R-:W-:Y:S01]  /*98d0*/  STL [R1+0x8c0], R22 ;  /* 0x0008c01601007387 */ /* 0x000fe20000100800 */
[----:B------:R-:W-:Y:S02]  /*98e0*/  ULOP3.LUT UR16, UR16, 0x3fff, URZ, 0xc0, !UPT ;  /* 0x00003fff10107892 */ /* 0x000fe4000f8ec03f */
[----:B------:R-:W-:Y:S01]  /*98f0*/  UISETP.NE.U32.AND UP0, UPT, UR8, URZ, UPT ;  /* 0x0000003f0800728c */ /* 0x000fe2000bf05070 */
[----:B------:R-:W-:Y:S01]  /*9900*/  STL [R1+0x8bc], R21 ;  /* 0x0008bc1501007387 */ /* 0x000fe20000100800 */
[----:B------:R-:W-:-:S02]  /*9910*/  ULOP3.LUT UR7, UR11, 0x10000, URZ, 0xfc, !UPT ;  /* 0x000100000b077892 */ /* 0x000fc4000f8efc3f */
[----:B------:R-:W-:Y:S01]  /*9920*/  ULOP3.LUT UR8, UR16, 0x10000, URZ, 0xfc, !UPT ;  /* 0x0001000010087892 */ /* 0x000fe2000f8efc3f */
[----:B------:R-:W-:Y:S01]  /*9930*/  STL [R1+0x8b8], R20 ;  /* 0x0008b81401007387 */ /* 0x000fe20000100800 */
[----:B------:R-:W-:Y:S02]  /*9940*/  ULEA UR7, UR23, UR7, 0xb ;  /* 0x0000000717077291 */ /* 0x000fe4000f8e583f */
[----:B------:R-:W-:Y:S01]  /*9950*/  ULEA UR8, UR23, UR8, 0xb ;  /* 0x0000000817087291 */ /* 0x000fe2000f8e583f */
[----:B------:R-:W-:Y:S01]  /*9960*/  STL [R1+0x8b4], R19 ;  /* 0x0008b41301007387 */ /* 0x000fe20000100800 */
[----:B------:R-:W-:Y:S01]  /*9970*/  UMOV UR17, 0x40000040 ;  /* 0x4000004000117882 */ /* 0x000fe20000000000 */
[----:B------:R-:W-:Y:S02]  /*9980*/  UMOV UR19, 0x40000040 ;  /* 0x4000004000137882 */ /* 0x000fe40000000000 */
[----:B------:R-:W-:Y:S01]  /*9990*/  UMOV UR16, UR7 ;  /* 0x0000000700107c82 */ /* 0x000fe20008000000 */
[----:B------:R-:W-:Y:S01]  /*99a0*/  STL [R1+0x8b0], R18 ;  /* 0x0008b01201007387 */ /* 0x000fe20000100800 */
[----:B------:R-:W-:-:S03]  /*99b0*/  UMOV UR18, UR8 ;  /* 0x0000000800127c82 */ /* 0x000fc60008000000 */
[----:B------:R-:W-:Y:S04]  /*99c0*/  STL [R1+0x8ac], R17 ;  /* 0x0008ac1101007387 */ /* 0x000fe80000100800 */
        /* <DEDUP_REMOVED lines=14> */
[----:B-----5:R-:W-:Y:S01]  /*9ab0*/  STL [R1+0x870], R2 ;  /* 0x0008700201007387 */ /* 0x020fe20000100800 */
[----:B--2---:R-:W-:-:S06]  /*9ac0*/  WARPGROUP.ARRIVE ;  /* 0x00000000000079c5 */ /* 0x004fcc0000000000 */
[----:B------:R-:W-:Y:S03]  /*9ad0*/  QGMMA.64x256x32.F32.E4M3.E4M3 R108, gdesc[UR16], R108, UP0, gsb0 ;  /* 0x03e00000106c79f3 */ /* 0x000fe6000b80086c */
        /* <DEDUP_REMOVED lines=65> */
[----:B--2---:R-:W2:Y:S04]  /*9ef0*/  LDL.LU.64 R234, [R1+0xcc0] ;  /* 0x000cc00001ea7983 */ /* 0x004ea80000300a00 */
[----:B------:R-:W3:Y:S04]  /*9f00*/  LDL.LU.64 R232, [R1+0xcb8] ;  /* 0x000cb80001e87983 */ /* 0x000ee80000300a00 */
[----:B------:R-:W4:Y:S04]  /*9f10*/  LDL.LU.64 R230, [R1+0xcb0] ;  /* 0x000cb00001e67983 */ /* 0x000f280000300a00 */
        /* <DEDUP_REMOVED lines=60> */
[----:B------:R-:W4:Y:S01]  /*a2e0*/  LDL.LU.64 R108, [R1+0xac8] ;  /* 0x000ac800016c7983 */ /* 0x000f220000300a00 */
[----:B------:R-:W-:Y:S01]  /*a2f0*/  UIADD3 UR16, UR7, 0x400, URZ ;  /* 0x0000040007107890 */ /* 0x000fe2000fffe03f */
[----:B------:R-:W-:-:S02]  /*a300*/  UMOV UR17, 0x40000040 ;  /* 0x4000004000117882 */ /* 0x000fc40000000000 */
[----:B--2---:R-:W-:Y:S04]  /*a310*/  STL.64 [R1+0xac0], R234 ;  /* 0x000ac0ea01007387 */ /* 0x004fe80000100a00 */
[----:B---3--:R-:W-:Y:S04]  /*a320*/  STL.64 [R1+0xab8], R232 ;  /* 0x000ab8e801007387 */ /* 0x008fe80000100a00 */
[----:B----4-:R-:W-:Y:S04]  /*a330*/  STL.64 [R1+0xab0], R230 ;  /* 0x000ab0e601007387 */ /* 0x010fe80000100a00 */
        /* <DEDUP_REMOVED lines=38> */
[----:B------:R-:W-:Y:S01]  /*a5a0*/  STL.64 [R1+0x978], R152 ;  /* 0x0009789801007387 */ /* 0x000fe20000100a00 */
[----:B------:R-:W-:-:S06]  /*a5b0*/  WARPGROUP.ARRIVE ;  /* 0x00000000000079c5 */ /* 0x000fcc0000000000 */
[----:B------:R-:W-:Y:S03]  /*a5c0*/  QGMMA.64x256x32.F32.E4M3.E4M3 R24, gdesc[UR16], R24, UP0, gsb0 ;  /* 0x03e00000101879f3 */ /* 0x000fe6000b800818 */
        /* <DEDUP_REMOVED lines=91> */
[----:B--2---:R-:W-:-:S06]  /*ab80*/  WARPGROUP.ARRIVE ;  /* 0x00000000000079c5 */ /* 0x004fcc0000000000 */
[----:B------:R-:W-:Y:S03]  /*ab90*/  QGMMA.64x256x32.F32.E4M3.E4M3 R108, gdesc[UR16], R108, gsb0 ;  /* 0x03e00000106c79f3 */ /* 0x000fe6000800086c */
[----:B------:R-:W-:Y:S02]  /*aba0*/  WARPGROUP.DEPBAR.LE gsb0, 0x0 ;  /* 0x00008000000079c5 */ /* 0x000fe40000010000 */
[----:B------:R-:W-:Y:S01]  /*abb0*/  STL.64 [R1], R108 ;  /* 0x0000006c01007387 */ /* 0x000fe20000100a00 */
[----:B------:R-:W-:Y:S02]  /*abc0*/  IMAD.MOV.U32 R2, RZ, RZ, R234 ;  /* 0x000000ffff027224 */ /* 0x000fe400078e00ea */
[----:B0-----:R-:W-:Y:S01]  /*abd0*/  IMAD.MOV.U32 R0, RZ, RZ, R235 ;  /* 0x000000ffff007224 */ /* 0x001fe200078e00eb */
        /* <DEDUP_REMOVED lines=31> */
[----:B------:R-:W-:-:S03]  /*add0*/  IMAD.MOV.U32 R23, RZ, RZ, R213 ;  /* 0x000000ffff177224 */ /* 0x000fc600078e00d5 */
        /* <DEDUP_REMOVED lines=40> */
[----:B------:R0:W-:Y:S04]  /*b060*/  STL [R1+0x1a0], R212 ;  /* 0x0001a0d401007387 */ /* 0x0001e80000100800 */
[----:B------:R-:W2:Y:S04]  /*b070*/  LDL.LU.64 R234, [R1+0xac0] ;  /* 0x000ac00001ea7983 */ /* 0x000ea80000300a00 */
        /* <DEDUP_REMOVED lines=10> */
[----:B0-----:R-:W4:Y:S04]  /*b120*/  LDL.LU.64 R212, [R1+0xa68] ;  /* 0x000a680001d47983 */ /* 0x001f280000300a00 */
        /* <DEDUP_REMOVED lines=248> */
[----:B------:R-:W-:Y:S01]  /*c0b0*/  IMAD.MOV.U32 R235, RZ, RZ, R0 ;  /* 0x000000ffffeb7224 */ /* 0x000fe200078e0000 */
[----:B------:R-:W-:Y:S01]  /*c0c0*/  UIADD3 UR16, UR7, 0x4, URZ ;  /* 0x0000000407107890 */ /* 0x000fe2000fffe03f */
[----:B------:R0:W5:Y:S01]  /*c0d0*/  LDL.LU R23, [R1+0x8c4] ;  /* 0x0008c40001177983 */ /* 0x0001620000300800 */
[----:B------:R-:W-:Y:S01]  /*c0e0*/  UIADD3 UR18, UR8, 0x4, URZ ;  /* 0x0000000408127890 */ /* 0x000fe2000fffe03f */
[----:B------:R-:W-:Y:S01]  /*c0f0*/  UMOV UR17, 0x40000040 ;  /* 0x4000004000117882 */ /* 0x000fe20000000000 */
[----:B------:R-:W-:Y:S01]  /*c100*/  UMOV UR19, 0x40000040 ;  /* 0x4000004000137882 */ /* 0x000fe20000000000 */
[----:B------:R0:W5:Y:S04]  /*c110*/  LDL.LU R22, [R1+0x8c0] ;  /* 0x0008c00001167983 */ /* 0x0001680000300800 */
        /* <DEDUP_REMOVED lines=19> */
[----:B------:R0:W5:Y:S01]  /*c250*/  LDL.LU R2, [R1+0x870] ;  /* 0x0008700001027983 */ /* 0x0001620000300800 */
        /* <DEDUP_REMOVED lines=336> */
[----:B--2---:R0:W5:Y:S04]  /*d760*/  LDL.LU.64 R234, [R1+0x668] ;  /* 0x0006680001ea7983 */ /* 0x0041680000300a00 */
[----:B------:R0:W5:Y:S04]  /*d770*/  LDL.LU.64 R232, [R1+0x660] ;  /* 0x0006600001e87983 */ /* 0x0001680000300a00 */
        /* <DEDUP_REMOVED lines=64> */
[----:B------:R-:W-:-:S04]  /*db80*/  UIADD3 UR6, UR6, 0x4, URZ ;  /* 0x0000000406067890 */ /* 0x000fc8000fffe03f */
[----:B------:R-:W-:-:S04]  /*db90*/  UISETP.NE.AND UP0, UPT, UR6, UR27, UPT ;  /* 0x0000001b0600728c */ /* 0x000fc8000bf05270 */
[----:B------:R-:W-:-:S06]  /*dba0*/  USEL UR7, URZ, 0x1, UP0 ;  /* 0x000000013f077887 */ /* 0x000fcc0008000000 */
[----:B------:R-:W-:Y:S01]  /*dbb0*/  ISETP.NE.AND P1, PT, RZ, UR7, PT ;  /* 0x00000007ff007c0c */ /* 0x000fe2000bf25270 */
[----:B--2---:R-:W-:-:S06]  /*dbc0*/  WARPGROUP.ARRIVE ;  /* 0x00000000000079c5 */ /* 0x004fcc0000000000 */
[----:B------:R-:W-:Y:S03]  /*dbd0*/  QGMMA.64x256x32.F32.E4M3.E4M3 R24, gdesc[UR16], R24, gsb0 ;  /* 0x03e00000101879f3 */ /* 0x000fe60008000818 */
[----:B------:R-:W-:-:S03]  /*dbe0*/  WARPGROUP.DEPBAR.LE gsb0, 0x0 ;  /* 0x00008000000079c5 */ /* 0x000fc60000010000 */
[----:B0-----:R-:W-:Y:S05]  /*dbf0*/  @!P1 BRA `(.L_x_28) ;  /* 0x0000003800fc9947 */ /* 0x001fea0003800000 */
[----:B-----5:R0:W-:Y:S04]  /*dc00*/  STL [R1+0x694], R225 ;  /* 0x000694e101007387 */ /* 0x0201e80000100800 */
[----:B------:R2:W-:Y:S01]  /*dc10*/  STL [R1+0x690], R226 ;  /* 0x000690e201007387 */ /* 0x0005e20000100800 */
[----:B0-----:R-:W-:-:S03]  /*dc20*/  IMAD.MOV.U32 R225, RZ, RZ, R0 ;  /* 0x000000ffffe17224 */ /* 0x001fc600078e0000 */
[----:B--2---:R-:W2:Y:S04]  /*dc30*/  LDL R226, [R1+0x4] ;  /* 0x0000040001e27983 */ /* 0x004ea80000100800 */
[----:B------:R0:W-:Y:S04]  /*dc40*/  STL [R1+0x68c], R227 ;  /* 0x00068ce301007387 */ /* 0x0001e80000100800 */
[----:B0-----:R-:W3:Y:S04]  /*dc50*/  LDL R227, [R1+0x8] ;  /* 0x0000080001e37983 */ /* 0x001ee80000100800 */
[----:B------:R0:W-:Y:S04]  /*dc60*/  STL [R1+0x688], R228 ;  /* 0x000688e401007387 */ /* 0x0001e80000100800 */
[----:B0-----:R-:W4:Y:S04]  /*dc70*/  LDL R228, [R1+0xc] ;  /* 0x00000c0001e47983 */ /* 0x001f280000100800 */
        /* <DEDUP_REMOVED lines=211> */
[----:B0-----:R-:W4:Y:S04]  /*e9b0*/  LDL.LU R122, [R1+0x200] ;  /* 0x00020000017a7983 */ /* 0x001f280000300800 */
        /* <DEDUP_REMOVED lines=10> */
[----:B------:R-:W4:Y:S04]  /*ea60*/  LDL.LU R0, [R1+0x22c] ;  /* 0x00022c0001007983 */ /* 0x000f280000300800 */
        /* <DEDUP_REMOVED lines=37> */
[----:B0-----:R-:W4:Y:S04]  /*ecc0*/  LDL.LU R146, [R1+0x210] ;  /* 0x0002100001927983 */ /* 0x001f280000300800 */
[----:B------:R0:W-:Y:S01]  /*ecd0*/  STL [R1+0x47c], R147 ;  /* 0x00047c9301007387 */ /* 0x0001e20000100800 */
[----:B------:R-:W-:-:S03]  /*ece0*/  FADD R2, R225, R2 ;  /* 0x00000002e1027221 */ /* 0x000fc60000000000 */
[----:B0-----:R-:W4:Y:S04]  /*ecf0*/  LDL R147, [R1+0x1f8] ;  /* 0x0001f80001937983 */ /* 0x001f280000100800 */
[----:B------:R0:W-:Y:S01]  /*ed00*/  STL [R1+0x478], R148 ;  /* 0x0004789401007387 */ /* 0x0001e20000100800 */
[----:B--2---:R-:W-:-:S01]  /*ed10*/  FADD R3, R226, R3 ;  /* 0x00000003e2037221 */ /* 0x004fc20000000000 */
[----:B---3--:R-:W-:Y:S02]  /*ed20*/  FADD R4, R227, R4 ;  /* 0x00000004e3047221 */ /* 0x008fe40000000000 */
[----:B0-----:R-:W2:Y:S04]  /*ed30*/  LDL R148, [R1+0x1c0] ;  /* 0x0001c00001947983 */ /* 0x001ea80000100800 */
[----:B------:R0:W-:Y:S01]  /*ed40*/  STL [R1+0x474], R149 ;  /* 0x0004749501007387 */ /* 0x0001e20000100800 */
[----:B----4-:R-:W-:-:S01]  /*ed50*/  FADD R5, R228, R5 ;  /* 0x00000005e4057221 */ /* 0x010fc20000000000 */
[----:B------:R-:W-:-:S02]  /*ed60*/  FADD R6, R229, R6 ;  /* 0x00000006e5067221 */ /* 0x000fc40000000000 */
[----:B0-----:R-:W3:Y:S04]  /*ed70*/  LDL R149, [R1+0x1f4] ;  /* 0x0001f40001957983 */ /* 0x001ee80000100800 */
[----:B------:R0:W-:Y:S01]  /*ed80*/  STL [R1+0x470], R150 ;  /* 0x0004709601007387 */ /* 0x0001e20000100800 */
[----:B------:R-:W-:-:S01]  /*ed90*/  FADD R7, R230, R7 ;  /* 0x00000007e6077221 */ /* 0x000fc20000000000 */
[----:B------:R-:W-:Y:S02]  /*eda0*/  FADD R8, R231, R8 ;  /* 0x00000008e7087221 */ /* 0x000fe40000000000 */
[----:B0-----:R-:W4:Y:S04]  /*edb0*/  LDL.LU R150, [R1+0x20c] ;  /* 0x00020c0001967983 */ /* 0x001f280000300800 */
[----:B------:R0:W-:Y:S01]  /*edc0*/  STL [R1+0x46c], R151 ;  /* 0x00046c9701007387 */ /* 0x0001e20000100800 */
[----:B------:R-:W-:-:S01]  /*edd0*/  FADD R9, R232, R9 ;  /* 0x00000009e8097221 */ /* 0x000fc20000000000 */
[----:B------:R-:W-:-:S02]  /*ede0*/  FADD R10, R233, R10 ;  /* 0x0000000ae90a7221 */ /* 0x000fc40000000000 */
[----:B0-----:R-:W3:Y:S04]  /*edf0*/  LDL R151, [R1+0x1f0] ;  /* 0x0001f00001977983 */ /* 0x001ee80000100800 */
[----:B------:R-:W2:Y:S04]  /*ee00*/  LDL.LU R225, [R1+0x694] ;  /* 0x0006940001e17983 */ /* 0x000ea80000300800 */
[----:B------:R-:W4:Y:S04]  /*ee10*/  LDL.LU R226, [R1+0x690] ;  /* 0x0006900001e27983 */ /* 0x000f280000300800 */
[----:B------:R-:W3:Y:S04]  /*ee20*/  LDL.LU R227, [R1+0x68c] ;  /* 0x00068c0001e37983 */ /* 0x000ee80000300800 */
[----:B------:R-:W3:Y:S04]  /*ee30*/  LDL.LU R228, [R1+0x688] ;  /* 0x0006880001e47983 */ /* 0x000ee80000300800 */
[----:B------:R-:W3:Y:S01]  /*ee40*/  LDL.LU R229, [R1+0x684] ;  /* 0x0006840001e57983 */ /* 0x000ee20000300800 */
[----:B------:R-:W-:-:S03]  /*ee50*/  FADD R11, R234, R11 ;  /* 0x0000000bea0b7221 */ /* 0x000fc60000000000 */
[----:B------:R-:W3:Y:S01]  /*ee60*/  LDL.LU R230, [R1+0x680] ;  /* 0x0006800001e67983 */ /* 0x000ee20000300800 */
[----:B------:R-:W-:-:S03]  /*ee70*/  FADD R12, R235, R12 ;  /* 0x0000000ceb0c7221 */ /* 0x000fc60000000000 */
[----:B------:R-:W3:Y:S04]  /*ee80*/  LDL.LU R231, [R1+0x67c] ;  /* 0x00067c0001e77983 */ /* 0x000ee80000300800 */
[----:B------:R-:W3:Y:S04]  /*ee90*/  LDL.LU R232, [R1+0x678] ;  /* 0x0006780001e87983 */ /* 0x000ee80000300800 */
[----:B------:R-:W3:Y:S04]  /*eea0*/  LDL.LU R233, [R1+0x674] ;  /* 0x0006740001e97983 */ /* 0x000ee80000300800 */
[----:B------:R-:W3:Y:S04]  /*eeb0*/  LDL.LU R234, [R1+0x670] ;  /* 0x0006700001ea7983 */ /* 0x000ee80000300800 */
[----:B------:R-:W3:Y:S01]  /*eec0*/  LDL.LU R235, [R1+0x66c] ;  /* 0x00066c0001eb7983 */ /* 0x000ee20000300800 */
[----:B------:R-:W-:-:S01]  /*eed0*/  FADD R13, R24, R13 ;  /* 0x0000000d180d7221 */ /* 0x000fc20000000000 */
[----:B------:R-:W-:Y:S01]  /*eee0*/  FADD R14, R25, R14 ;  /* 0x0000000e190e7221 */ /* 0x000fe20000000000 */
[----:B------:R-:W-:-:S01]  /*eef0*/  FADD R15, R26, R15 ;  /* 0x0000000f1a0f7221 */ /* 0x000fc20000000000 */
[----:B------:R-:W3:Y:S01]  /*ef00*/  LDL.LU R24, [R1+0x668] ;  /* 0x0006680001187983 */ /* 0x000ee20000300800 */
[----:B------:R-:W-:-:S01]  /*ef10*/  FADD R16, R27, R16 ;  /* 0x000000101b107221 */ /* 0x000fc20000000000 */
[----:B------:R-:W-:-:S02]  /*ef20*/  FADD R17, R28, R17 ;  /* 0x000000111c117221 */ /* 0x000fc40000000000 */
[----:B------:R-:W3:Y:S01]  /*ef30*/  LDL.LU R25, [R1+0x664] ;  /* 0x0006640001197983 */ /* 0x000ee20000300800 */
[----:B------:R-:W-:-:S03]  /*ef40*/  FADD R18, R29, R18 ;  /* 0x000000121d127221 */ /* 0x000fc60000000000 */
        /* <DEDUP_REMOVED lines=157> */
[----:B--2---:R-:W-:-:S03]  /*f920*/  FADD R225, R108, R225 ;  /* 0x000000e16ce17221 */ /* 0x004fc60000000000 */
[----:B------:R-:W2:Y:S01]  /*f930*/  LDL.LU R105, [R1+0x524] ;  /* 0x0005240001697983 */ /* 0x000ea20000300800 */
[----:B----4-:R-:W-:-:S03]  /*f940*/  FADD R226, R109, R226 ;  /* 0x000000e26de27221 */ /* 0x010fc60000000000 */
[----:B------:R-:W4:Y:S01]  /*f950*/  LDL.LU R106, [R1+0x520] ;  /* 0x00052000016a7983 */ /* 0x000f220000300800 */
[----:B---3--:R-:W-:-:S03]  /*f960*/  FADD R227, R110, R227 ;  /* 0x000000e36ee37221 */ /* 0x008fc60000000000 */
        /* <DEDUP_REMOVED lines=15> */
[----:B------:R-:W-:-:S01]  /*fa60*/  FADD R235, R118, R235 ;  /* 0x000000eb76eb7221 */ /* 0x000fc20000000000 */
[----:B------:R-:W-:Y:S02]  /*fa70*/  FADD R122, R121, R122 ;  /* 0x0000007a797a7221 */ /* 0x000fe40000000000 */
[----:B------:R-:W3:Y:S01]  /*fa80*/  LDL.LU R115, [R1+0x4fc] ;  /* 0x0004fc0001737983 */ /* 0x000ee20000300800 */
[----:B------:R-:W-:-:S03]  /*fa90*/  FADD R236, R119, R236 ;  /* 0x000000ec77ec7221 */ /* 0x000fc60000000000 */
[----:B------:R-:W3:Y:S01]  /*faa0*/  LDL.LU R116, [R1+0x4f8] ;  /* 0x0004f80001747983 */ /* 0x000ee20000300800 */
[----:B------:R-:W-:-:S03]  /*fab0*/  FADD R237, R120, R237 ;  /* 0x000000ed78ed7221 */ /* 0x000fc60000000000 */
[----:B------:R-:W3:Y:S01]  /*fac0*/  LDL.LU R117, [R1+0x4f4] ;  /* 0x0004f40001757983 */ /* 0x000ee20000300800 */
[----:B------:R-:W-:-:S03]  /*fad0*/  FADD R124, R123, R124 ;  /* 0x0000007c7b7c7221 */ /* 0x000fc60000000000 */
[----:B------:R-:W3:Y:S04]  /*fae0*/  LDL.LU R118, [R1+0x4f0] ;  /* 0x0004f00001767983 */ /* 0x000ee80000300800 */
[----:B------:R-:W3:Y:S01]  /*faf0*/  LDL.LU R119, [R1+0x4ec] ;  /* 0x0004ec0001777983 */ /* 0x000ee20000300800 */
[----:B------:R-:W-:-:S03]  /*fb00*/  FADD R126, R125, R126 ;  /* 0x0000007e7d7e7221 */ /* 0x000fc60000000000 */
[----:B------:R-:W3:Y:S04]  /*fb10*/  LDL.LU R120, [R1+0x4e8] ;  /* 0x0004e80001787983 */ /* 0x000ee80000300800 */
[----:B------:R-:W3:Y:S04]  /*fb20*/  LDL.LU R121, [R1+0x4e4] ;  /* 0x0004e40001797983 */ /* 0x000ee80000300800 */
[----:B------:R0:W-:Y:S01]  /*fb30*/  STL [R1+0x200], R122 ;  /* 0x0002007a01007387 */ /* 0x0001e20000100800 */
[----:B------:R-:W-:-:S01]  /*fb40*/  FADD R150, R127, R150 ;  /* 0x000000967f967221 */ /* 0x000fc20000000000 */
[----:B------:R-:W-:Y:S01]  /*fb50*/  FADD R146, R148, R146 ;  /* 0x0000009294927221 */ /* 0x000fe20000000000 */
[----:B------:R-:W-:-:S01]  /*fb60*/  FADD R143, R144, R143 ;  /* 0x0000008f908f7221 */ /* 0x000fc20000000000 */
[----:B------:R-:W-:Y:S01]  /*fb70*/  FADD R141, R142, R141 ;  /* 0x0000008d8e8d7221 */ /* 0x000fe20000000000 */
[----:B0-----:R-:W3:Y:S04]  /*fb80*/  LDL.LU R122, [R1+0x4e0] ;  /* 0x0004e000017a7983 */ /* 0x001ee80000300800 */
[----:B------:R-:W3:Y:S04]  /*fb90*/  LDL.LU R123, [R1+0x4dc] ;  /* 0x0004dc00017b7983 */ /* 0x000ee80000300800 */
[----:B------:R0:W-:Y:S01]  /*fba0*/  STL [R1+0x204], R124 ;  /* 0x0002047c01007387 */ /* 0x0001e20000100800 */
[----:B------:R-:W-:-:S01]  /*fbb0*/  FADD R139, R140, R139 ;  /* 0x0000008b8c8b7221 */ /* 0x000fc20000000000 */
[----:B------:R-:W-:Y:S01]  /*fbc0*/  FADD R137, R138, R137 ;  /* 0x000000898a897221 */ /* 0x000fe20000000000 */
[----:B------:R-:W-:-:S01]  /*fbd0*/  FADD R135, R136, R135 ;  /* 0x0000008788877221 */ /* 0x000fc20000000000 */
[----:B0-----:R-:W3:Y:S04]  /*fbe0*/  LDL.LU R124, [R1+0x4d8] ;  /* 0x0004d800017c7983 */ /* 0x001ee80000300800 */
[----:B------:R-:W3:Y:S04]  /*fbf0*/  LDL.LU R125, [R1+0x4d4] ;  /* 0x0004d400017d7983 */ /* 0x000ee80000300800 */
[----:B------:R0:W-:Y:S01]  /*fc00*/  STL [R1+0x208], R126 ;  /* 0x0002087e01007387 */ /* 0x0001e20000100800 */
[----:B------:R-:W-:-:S01]  /*fc10*/  FADD R131, R133, R131 ;  /* 0x0000008385837221 */ /* 0x000fc20000000000 */
[----:B------:R-:W-:-:S02]  /*fc20*/  FADD R0, R129, R0 ;  /* 0x0000000081007221 */ /* 0x000fc40000000000 */
[----:B0-----:R-:W3:Y:S04]  /*fc30*/  LDL.LU R126, [R1+0x4d0] ;  /* 0x0004d000017e7983 */ /* 0x001ee80000300800 */
[----:B------:R-:W3:Y:S04]  /*fc40*/  LDL.LU R127, [R1+0x4cc] ;  /* 0x0004cc00017f7983 */ /* 0x000ee80000300800 */
[----:B------:R-:W-:Y:S04]  /*fc50*/  STL [R1+0x20c], R150 ;  /* 0x00020c9601007387 */ /* 0x000fe80000100800 */
[----:B------:R-:W-:Y:S04]  /*fc60*/  STL [R1+0x210], R146 ;  /* 0x0002109201007387 */ /* 0x000fe80000100800 */
[----:B------:R-:W-:Y:S04]  /*fc70*/  STL [R1+0x214], R143 ;  /* 0x0002148f01007387 */ /* 0x000fe80000100800 */
[----:B------:R-:W-:Y:S04]  /*fc80*/  STL [R1+0x218], R141 ;  /* 0x0002188d01007387 */ /* 0x000fe80000100800 */
[----:B------:R-:W-:Y:S04]  /*fc90*/  STL [R1+0x21c], R139 ;  /* 0x00021c8b01007387 */ /* 0x000fe80000100800 */
[----:B------:R-:W-:Y:S04]  /*fca0*/  STL [R1+0x220], R137 ;  /* 0x0002208901007387 */ /* 0x000fe80000100800 */
[----:B------:R-:W2:Y:S04]  /*fcb0*/  LDL.LU R129, [R1+0x230] ;  /* 0x0002300001817983 */ /* 0x000ea80000300800 */
[----:B------:R-:W-:Y:S04]  /*fcc0*/  STL [R1+0x224], R135 ;  /* 0x0002248701007387 */ /* 0x000fe80000100800 */
[----:B------:R0:W-:Y:S04]  /*fcd0*/  STL [R1+0x228], R131 ;  /* 0x0002288301007387 */ /* 0x0001e80000100800 */
[----:B0-----:R-:W4:Y:S04]  /*fce0*/  LDL.LU R131, [R1+0x234] ;  /* 0x0002340001837983 */ /* 0x001f280000300800 */
[----:B------:R-:W3:Y:S04]  /*fcf0*/  LDL.LU R133, [R1+0x238] ;  /* 0x0002380001857983 */ /* 0x000ee80000300800 */
[----:B------:R0:W-:Y:S04]  /*fd00*/  STL [R1+0x22c], R0 ;  /* 0x00022c0001007387 */ /* 0x0001e80000100800 */
[----:B------:R-:W3:Y:S04]  /*fd10*/  LDL.LU R135, [R1+0x23c] ;  /* 0x00023c0001877983 */ /* 0x000ee80000300800 */
        /* <DEDUP_REMOVED lines=12> */
[----:B0-----:R-:W3:Y:S01]  /*fde0*/  LDL.LU R0, [R1+0x270] ;  /* 0x0002700001007983 */ /* 0x001ee20000300800 */
[----:B--2---:R-:W-:-:S03]  /*fdf0*/  FADD R129, R128, R129 ;  /* 0x0000008180817221 */ /* 0x004fc60000000000 */
[----:B------:R-:W2:Y:S04]  /*fe00*/  LDL.LU R128, [R1+0x4c8] ;  /* 0x0004c80001807983 */ /* 0x000ea80000300800 */
[----:B------:R0:W-:Y:S04]  /*fe10*/  STL [R1+0x230], R129 ;  /* 0x0002308101007387 */ /* 0x0001e80000100800 */
[----:B0-----:R-:W2:Y:S01]  /*fe20*/  LDL.LU R129, [R1+0x4c4] ;  /* 0x0004c40001817983 */ /* 0x001ea20000300800 */
[----:B----4-:R-:W-:-:S03]  /*fe30*/  FADD R131, R130, R131 ;  /* 0x0000008382837221 */ /* 0x010fc60000000000 */
[----:B------:R-:W4:Y:S01]  /*fe40*/  LDL.LU R130, [R1+0x4c0] ;  /* 0x0004c00001827983 */ /* 0x000f220000300800 */
[----:B---3--:R-:W-:-:S03]  /*fe50*/  FADD R133, R132, R133 ;  /* 0x0000008584857221 */ /* 0x008fc60000000000 */
[----:B------:R0:W-:Y:S01]  /*fe60*/  STL [R1+0x234], R131 ;  /* 0x0002348301007387 */ /* 0x0001e20000100800 */
[----:B------:R-:W-:-:S03]  /*fe70*/  FADD R135, R134, R135 ;  /* 0x0000008786877221 */ /* 0x000fc60000000000 */
[----:B0-----:R-:W3:Y:S01]  /*fe80*/  LDL.LU R131, [R1+0x4bc] ;  /* 0x0004bc0001837983 */ /* 0x001ee20000300800 */
[----:B------:R-:W-:-:S03]  /*fe90*/  FADD R150, R151, R150 ;  /* 0x0000009697967221 */ /* 0x000fc60000000000 */
[----:B------:R-:W3:Y:S01]  /*fea0*/  LDL.LU R132, [R1+0x4b8] ;  /* 0x0004b80001847983 */ /* 0x000ee20000300800 */
[----:B------:R-:W-:-:S03]  /*feb0*/  FADD R148, R149, R148 ;  /* 0x0000009495947221 */ /* 0x000fc60000000000 */
[----:B------:R0:W-:Y:S01]  /*fec0*/  STL [R1+0x238], R133 ;  /* 0x0002388501007387 */ /* 0x0001e20000100800 */
[----:B------:R-:W-:-:S01]  /*fed0*/  FADD R146, R147, R146 ;  /* 0x0000009293927221 */ /* 0x000fc20000000000 */
[----:B------:R-:W-:Y:S02]  /*fee0*/  FADD R144, R145, R144 ;  /* 0x0000009091907221 */ /* 0x000fe40000000000 */
[----:B0-----:R-:W3:Y:S01]  /*fef0*/  LDL.LU R133, [R1+0x4b4] ;  /* 0x0004b40001857983 */ /* 0x001ee20000300800 */
[----:B------:R-:W-:-:S03]  /*ff00*/  FADD R143, R24, R143 ;  /* 0x0000008f188f7221 */ /* 0x000fc60000000000 */
[----:B------:R-:W3:Y:S01]  /*ff10*/  LDL.LU R134, [R1+0x4b0] ;  /* 0x0004b00001867983 */ /* 0x000ee20000300800 */
[----:B------:R-:W-:-:S03]  /*ff20*/  FADD R142, R25, R142 ;  /* 0x0000008e198e7221 */ /* 0x000fc60000000000 */
[----:B------:R0:W-:Y:S01]  /*ff30*/  STL [R1+0x23c], R135 ;  /* 0x00023c8701007387 */ /* 0x0001e20000100800 */
[----:B------:R-:W-:-:S01]  /*ff40*/  FADD R141, R26, R141 ;  /* 0x0000008d1a8d7221 */ /* 0x000fc20000000000 */
[----:B------:R-:W-:Y:S01]  /*ff50*/  FADD R140, R27, R140 ;  /* 0x0000008c1b8c7221 */ /* 0x000fe20000000000 */
[----:B------:R-:W-:-:S01]  /*ff60*/  FADD R139, R28, R139 ;  /* 0x0000008b1c8b7221 */ /* 0x000fc20000000000 */
[----:B0-----:R-:W3:Y:S01]  /*ff70*/  LDL.LU R135, [R1+0x4ac] ;  /* 0x0004ac0001877983 */ /* 0x001ee20000300800 */
[----:B------:R-:W-:-:S03]  /*ff80*/  FADD R138, R29, R138 ;  /* 0x0000008a1d8a7221 */ /* 0x000fc60000000000 */
[----:B------:R0:W-:Y:S01]  /*ff90*/  STL [R1+0x240], R150 ;  /* 0x0002409601007387 */ /* 0x0001e20000100800 */
[----:B------:R-:W-:-:S03]  /*ffa0*/  FADD R137, R30, R137 ;  /* 0x000000891e897221 */ /* 0x000fc60000000000 */
[----:B------:R1:W-:Y:S01]  /*ffb0*/  STL [R1+0x244], R148 ;  /* 0x0002449401007387 */ /* 0x0003e20000100800 */
[----:B------:R-:W-:-:S03]  /*ffc0*/  FADD R136, R31, R136 ;  /* 0x000000881f887221 */ /* 0x000fc60000000000 */
[----:B------:R1:W-:Y:S01]  /*ffd0*/  STL [R1+0x248], R146 ;  /* 0x0002489201007387 */ /* 0x0003e20000100800 */
[----:B------:R-:W-:-:S03]  /*ffe0*/  FADD R0, R32, R0 ;  /* 0x0000000020007221 */ /* 0x000fc60000000000 */
[----:B------:R1:W-:Y:S04]  /*fff0*/  STL [R1+0x24c], R144 ;  /* 0x00024c9001007387 */ /* 0x0003e80000100800 */
[----:B------:R1:W-:Y:S04]  /*10000*/  STL [R1+0x250], R143 ;  /* 0x0002508f01007387 */ /* 0x0003e80000100800 */
[----:B------:R1:W-:Y:S04]  /*10010*/  STL [R1+0x254], R142 ;  /* 0x0002548e01007387 */ /* 0x0003e80000100800 */
[----:B------:R1:W-:Y:S04]  /*10020*/  STL [R1+0x258], R141 ;  /* 0x0002588d01007387 */ /* 0x0003e80000100800 */
[----:B------:R1:W-:Y:S04]  /*10030*/  STL [R1+0x25c], R140 ;  /* 0x00025c8c01007387 */ /* 0x0003e80000100800 */
[----:B------:R1:W-:Y:S04]  /*10040*/  STL [R1+0x260], R139 ;  /* 0x0002608b01007387 */ /* 0x0003e80000100800 */
[----:B------:R1:W-:Y:S04]  /*10050*/  STL [R1+0x264], R138 ;  /* 0x0002648a01007387 */ /* 0x0003e80000100800 */
[----:B------:R-:W2:Y:S04]  /*10060*/  LDL.LU R151, [R1+0x274] ;  /* 0x0002740001977983 */ /* 0x000ea80000300800 */
[----:B------:R1:W-:Y:S04]  /*10070*/  STL [R1+0x268], R137 ;  /* 0x0002688901007387 */ /* 0x0003e80000100800 */
[----:B0-----:R-:W4:Y:S04]  /*10080*/  LDL.LU R150, [R1+0x278] ;  /* 0x0002780001967983 */ /* 0x001f280000300800 */
[----:B------:R0:W-:Y:S04]  /*10090*/  STL [R1+0x26c], R136 ;  /* 0x00026c8801007387 */ /* 0x0001e80000100800 */
[----:B------:R-:W3:Y:S04]  /*100a0*/  LDL.LU R149, [R1+0x27c] ;  /* 0x00027c0001957983 */ /* 0x000ee80000300800 */
[----:B------:R0:W-:Y:S04]  /*100b0*/  STL [R1+0x270], R0 ;  /* 0x0002700001007387 */ /* 0x0001e80000100800 */
[----:B-1----:R-:W3:Y:S04]  /*100c0*/  LDL.LU R148, [R1+0x280] ;  /* 0x0002800001947983 */ /* 0x002ee80000300800 */
        /* <DEDUP_REMOVED lines=11> */
[----:B0-----:R-:W3:Y:S04]  /*10180*/  LDL.LU R136, [R1+0x2b0] ;  /* 0x0002b00001887983 */ /* 0x001ee80000300800 */
[----:B------:R-:W3:Y:S01]  /*10190*/  LDL.LU R0, [R1+0x2b4] ;  /* 0x0002b40001007983 */ /* 0x000ee20000300800 */
[----:B--2---:R-:W-:-:S05]  /*101a0*/  FADD R151, R33, R151 ;  /* 0x0000009721977221 */ /* 0x004fca0000000000 */
[----:B------:R0:W-:Y:S01]  /*101b0*/  STL [R1+0x274], R151 ;  /* 0x0002749701007387 */ /* 0x0001e20000100800 */
[----:B----4-:R-:W-:-:S05]  /*101c0*/  FADD R150, R34, R150 ;  /* 0x0000009622967221 */ /* 0x010fca0000000000 */
[----:B------:R1:W-:Y:S01]  /*101d0*/  STL [R1+0x278], R150 ;  /* 0x0002789601007387 */ /* 0x0003e20000100800 */
[----:B---3--:R-:W-:-:S05]  /*101e0*/  FADD R149, R35, R149 ;  /* 0x0000009523957221 */ /* 0x008fca0000000000 */
[----:B------:R2:W-:Y:S01]  /*101f0*/  STL [R1+0x27c], R149 ;  /* 0x00027c9501007387 */ /* 0x0005e20000100800 */
[----:B------:R-:W-:-:S01]  /*10200*/  FADD R148, R36, R148 ;  /* 0x0000009424947221 */ /* 0x000fc20000000000 */
[----:B------:R-:W-:-:S04]  /*10210*/  FADD R147, R37, R147 ;  /* 0x0000009325937221 */ /* 0x000fc80000000000 */
[----:B------:R3:W-:Y:S01]  /*10220*/  STL [R1+0x280], R148 ;  /* 0x0002809401007387 */ /* 0x0007e20000100800 */
[----:B------:R-:W-:-:S03]  /*10230*/  FADD R146, R38, R146 ;  /* 0x0000009226927221 */ /* 0x000fc60000000000 */
        /* <DEDUP_REMOVED lines=20> */
[----:B0-----:R-:W4:Y:S01]  /*10380*/  LDL.LU R151, [R1+0x2b8] ;  /* 0x0002b80001977983 */ /* 0x001f220000300800 */
[----:B------:R-:W-:-:S03]  /*10390*/  FADD R0, R49, R0 ;  /* 0x0000000031007221 */ /* 0x000fc60000000000 */
[----:B------:R0:W-:Y:S04]  /*103a0*/  STL [R1+0x2ac], R137 ;  /* 0x0002ac8901007387 */ /* 0x0001e80000100800 */
[----:B-1----:R-:W4:Y:S04]  /*103b0*/  LDL.LU R150, [R1+0x2bc] ;  /* 0x0002bc0001967983 */ /* 0x002f280000300800 */
[----:B------:R1:W-:Y:S04]  /*103c0*/  STL [R1+0x2b0], R136 ;  /* 0x0002b08801007387 */ /* 0x0003e80000100800 */
[----:B--2---:R-:W2:Y:S04]  /*103d0*/  LDL.LU R149, [R1+0x2c0] ;  /* 0x0002c00001957983 */ /* 0x004ea80000300800 */
[----:B------:R1:W-:Y:S04]  /*103e0*/  STL [R1+0x2b4], R0 ;  /* 0x0002b40001007387 */ /* 0x0003e80000100800 */
[----:B---3--:R-:W3:Y:S04]  /*103f0*/  LDL.LU R148, [R1+0x2c4] ;  /* 0x0002c40001947983 */ /* 0x008ee80000300800 */
[----:B----4-:R-:W4:Y:S04]  /*10400*/  LDL.LU R147, [R1+0x2c8] ;  /* 0x0002c80001937983 */ /* 0x010f280000300800 */
[----:B------:R-:W4:Y:S04]  /*10410*/  LDL.LU R146, [R1+0x2cc] ;  /* 0x0002cc0001927983 */ /* 0x000f280000300800 */
        /* <DEDUP_REMOVED lines=8> */
[----:B0-----:R-:W4:Y:S04]  /*104a0*/  LDL.LU R137, [R1+0x2f0] ;  /* 0x0002f00001897983 */ /* 0x001f280000300800 */
[----:B-1----:R-:W4:Y:S04]  /*104b0*/  LDL.LU R136, [R1+0x2f4] ;  /* 0x0002f40001887983 */ /* 0x002f280000300800 */
[----:B------:R-:W4:Y:S01]  /*104c0*/  LDL.LU R0, [R1+0x2f8] ;  /* 0x0002f80001007983 */ /* 0x000f220000300800 */
[----:B------:R-:W-:-:S01]  /*104d0*/  FADD R151, R50, R151 ;  /* 0x0000009732977221 */ /* 0x000fc20000000000 */
[----:B------:R-:W-:-:S04]  /*104e0*/  FADD R150, R51, R150 ;  /* 0x0000009633967221 */ /* 0x000fc80000000000 */
[----:B------:R0:W-:Y:S01]  /*104f0*/  STL [R1+0x2b8], R151 ;  /* 0x0002b89701007387 */ /* 0x0001e20000100800 */
[----:B--2---:R-:W-:-:S03]  /*10500*/  FADD R149, R52, R149 ;  /* 0x0000009534957221 */ /* 0x004fc60000000000 */
[----:B------:R1:W-:Y:S01]  /*10510*/  STL [R1+0x2bc], R150 ;  /* 0x0002bc9601007387 */ /* 0x0003e20000100800 */
[----:B---3--:R-:W-:-:S03]  /*10520*/  FADD R148, R53, R148 ;  /* 0x0000009435947221 */ /* 0x008fc60000000000 */
[----:B------:R2:W-:Y:S01]  /*10530*/  STL [R1+0x2c0], R149 ;  /* 0x0002c09501007387 */ /* 0x0005e20000100800 */
[----:B----4-:R-:W-:-:S03]  /*10540*/  FADD R147, R54, R147 ;  /* 0x0000009336937221 */ /* 0x010fc60000000000 */
        /* <DEDUP_REMOVED lines=198> */
[----:B------:R-:W-:Y:S01]  /*111b0*/  STL [R1+0x3c8], R151 ;  /* 0x0003c89701007387 */ /* 0x000fe20000100800 */
[----:B--2---:R-:W-:-:S03]  /*111c0*/  FADD R149, R120, R149 ;  /* 0x0000009578957221 */ /* 0x004fc60000000000 */
[----:B------:R-:W-:Y:S01]  /*111d0*/  STL [R1+0x3cc], R150 ;  /* 0x0003cc9601007387 */ /* 0x000fe20000100800 */
[----:B---3--:R-:W-:-:S03]  /*111e0*/  FADD R148, R121, R148 ;  /* 0x0000009479947221 */ /* 0x008fc60000000000 */
[----:B------:R-:W-:Y:S01]  /*111f0*/  STL [R1+0x3d0], R149 ;  /* 0x0003d09501007387 */ /* 0x000fe20000100800 */
[----:B----4-:R-:W-:-:S03]  /*11200*/  FADD R147, R122, R147 ;  /* 0x000000937a937221 */ /* 0x010fc60000000000 */
[----:B------:R-:W-:Y:S01]  /*11210*/  STL [R1+0x3d4], R148 ;  /* 0x0003d49401007387 */ /* 0x000fe20000100800 */
[----:B------:R-:W-:-:S03]  /*11220*/  FADD R146, R123, R146 ;  /* 0x000000927b927221 */ /* 0x000fc60000000000 */
        /* <DEDUP_REMOVED lines=17> */
[----:B------:R-:W-:-:S01]  /*11340*/  FADD R137, R132, R137 ;  /* 0x0000008984897221 */ /* 0x000fc20000000000 */
[----:B------:R-:W-:Y:S02]  /*11350*/  FADD R136, R133, R136 ;  /* 0x0000008885887221 */ /* 0x000fe40000000000 */
[----:B------:R-:W-:Y:S04]  /*11360*/  STL [R1+0x3fc], R138 ;  /* 0x0003fc8a01007387 */ /* 0x000fe80000100800 */
[----:B------:R0:W-:Y:S04]  /*11370*/  STL [R1+0x404], R136 ;  /* 0x0004048801007387 */ /* 0x0001e80000100800 */
[----:B------:R1:W-:Y:S04]  /*11380*/  STL [R1+0x400], R137 ;  /* 0x0004008901007387 */ /* 0x0003e80000100800 */
[----:B0-----:R-:W2:Y:S01]  /*11390*/  LDL.LU R136, [R1+0x40c] ;  /* 0x00040c0001887983 */ /* 0x001ea20000300800 */
[----:B------:R-:W-:-:S03]  /*113a0*/  FADD R0, R134, R0 ;  /* 0x0000000086007221 */ /* 0x000fc60000000000 */
[----:B-1----:R-:W3:Y:S04]  /*113b0*/  LDL.LU R137, [R1+0x410] ;  /* 0x0004100001897983 */ /* 0x002ee80000300800 */
[----:B------:R-:W4:Y:S04]  /*113c0*/  LDL.LU R138, [R1+0x414] ;  /* 0x00041400018a7983 */ /* 0x000f280000300800 */
[----:B------:R0:W-:Y:S04]  /*113d0*/  STL [R1+0x408], R0 ;  /* 0x0004080001007387 */ /* 0x0001e80000100800 */
        /* <DEDUP_REMOVED lines=13> */
[----:B0-----:R-:W4:Y:S01]  /*114b0*/  LDL.LU R0, [R1+0x44c] ;  /* 0x00044c0001007983 */ /* 0x001f220000300800 */
[----:B--2---:R-:W-:-:S05]  /*114c0*/  FADD R136, R135, R136 ;  /* 0x0000008887887221 */ /* 0x004fca0000000000 */
[----:B------:R0:W-:Y:S04]  /*114d0*/  STL [R1+0x40c], R136 ;  /* 0x00040c8801007387 */ /* 0x0001e80000100800 */
[----:B0-----:R-:W3:Y:S02]  /*114e0*/  LDL.LU R136, [R1+0x4a8] ;  /* 0x0004a80001887983 */ /* 0x001ee40000300800 */
[----:B---3--:R-:W-:-:S05]  /*114f0*/  FADD R137, R136, R137 ;  /* 0x0000008988897221 */ /* 0x008fca0000000000 */
[----:B------:R0:W-:Y:S04]  /*11500*/  STL [R1+0x410], R137 ;  /* 0x0004108901007387 */ /* 0x0001e80000100800 */
[----:B0-----:R-:W4:Y:S02]  /*11510*/  LDL.LU R137, [R1+0x4a4] ;  /* 0x0004a40001897983 */ /* 0x001f240000300800 */
[----:B----4-:R-:W-:-:S05]  /*11520*/  FADD R138, R137, R138 ;  /* 0x0000008a898a7221 */ /* 0x010fca0000000000 */
[----:B------:R0:W-:Y:S04]  /*11530*/  STL [R1+0x414], R138 ;  /* 0x0004148a01007387 */ /* 0x0001e80000100800 */
[----:B0-----:R-:W2:Y:S02]  /*11540*/  LDL.LU R138, [R1+0x4a0] ;  /* 0x0004a000018a7983 */ /* 0x001ea40000300800 */
[----:B--2---:R-:W-:-:S05]  /*11550*/  FADD R139, R138, R139 ;  /* 0x0000008b8a8b7221 */ /* 0x004fca0000000000 */
        /* <DEDUP_REMOVED lines=37> */
[----:B0-----:R-:W2:Y:S01]  /*117b0*/  LDL.LU R151, [R1+0x46c] ;  /* 0x00046c0001977983 */ /* 0x001ea20000300800 */
[----:B------:R-:W-:Y:S01]  /*117c0*/  UMOV UR6, URZ ;  /* 0x0000003f00067c82 */ /* 0x000fe20008000000 */
[----:B--2---:R-:W-:-:S05]  /*117d0*/  FADD R0, R0, R151 ;  /* 0x0000009700007221 */ /* 0x004fca0000000000 */
[----:B------:R0:W-:Y:S02]  /*117e0*/  STL [R1+0x44c], R0 ;  /* 0x00044c0001007387 */ /* 0x0001e40000100800 */
.L_x_28:
[----:B------:R-:W-:Y:S05]  /*117f0*/  @!P2 BRA `(.L_x_29) ;  /* 0x000000000004a947 */ /* 0x000fea0003800000 */
[----:B------:R-:W-:Y:S01]  /*11800*/  BPT.TRAP 0x1 ;  /* 0x000000040000795c */ /* 0x000fe20000300000 */
.L_x_29:
[----:B-----5:R2:W-:Y:S04]  /*11810*/  STL [R1+0x46c], R2 ;  /* 0x00046c0201007387 */ /* 0x0205e80000100800 */
[----:B--2---:R-:W2:Y:S01]  /*11820*/  LDL R2, [R1+0x450] ;  /* 0x0004500001027983 */ /* 0x004ea20000100800 */
[----:B0-----:R-:W-:-:S05]  /*11830*/  IMAD.U32 R0, RZ, RZ, UR25 ;  /* 0x00000019ff007e24 */ /* 0x001fca000f8e00ff */
[----:B------:R-:W-:-:S05]  /*11840*/  @P0 LEA R0, R0, UR12, 0x3 ;  /* 0x0000000c00000c11 */ /* 0x000fca000f8e18ff */
[----:B------:R-:W-:Y:S01]  /*11850*/  @P0 VIADD R0, R0, 0x18 ;  /* 0x0000001800000836 */ /* 0x000fe20000000000 */
[----:B------:R-:W-:-:S06]  /*11860*/  UISETP.GT.U32.AND UP0, UPT, UR13, 0x1, UPT ;  /* 0x000000010d00788c */ /* 0x000fcc000bf04070 */
[----:B------:R-:W-:Y:S02]  /*11870*/  PLOP3.LUT P1, PT, PT, PT, UP0, 0x80, 0x0 ;  /* 0x000000000000781c */ /* 0x000fe40003f2f008 */
[----:B--2---:R-:W-:Y:S02]  /*11880*/  @P0 PRMT R0, R2, 0x654, R0 ;  /* 0x0000065402000816 */ /* 0x004fe40000000000 */
[----:B------:R0:W5:Y:S02]  /*11890*/  LDL.LU R2, [R1+0x46c] ;  /* 0x00046c0001027983 */ /* 0x0001640000300800 */
[----:B------:R0:W-:Y:S07]  /*118a0*/  @P0 SYNCS.ARRIVE.TRANS64.RED.A1T0 RZ, [R0+URZ], RZ ;  /* 0x000000ff00ff09a7 */ /* 0x0001ee000810043f */
[----:B------:R-:W-:Y:S05]  /*118b0*/  @P1 BRA `(.L_x_30) ;  /* 0x0000000000041947 */ /* 0x000fea0003800000 */
[----:B------:R-:W-:Y:S01]  /*118c0*/  BPT.TRAP 0x1 ;  /* 0x000000040000795c */ /* 0x000fe20000300000 */
.L_x_30:
[----:B------:R-:W-:Y:S02]  /*118d0*/  UISETP.GT.AND UP2, UPT, UR26, 0x1, UPT ;  /* 0x000000011a00788c */ /* 0x000fe4000bf44270 */
[----:B------:R-:W-:Y:S02]  /*118e0*/  UIADD3 UR23, UR23, 0x1, URZ ;  /* 0x0000000117177890 */ /* 0x000fe4000fffe03f */
[----:B------:R-:W-:Y:S02]  /*118f0*/  UIADD3 UR25, UR25, 0x1, URZ ;  /* 0x0000000119197890 */ /* 0x000fe4000fffe03f */
[----:B------:R-:W-:Y:S01]  /*11900*/  PLOP3.LUT P1, PT, PT, PT, UP2, 0x80, 0x0 ;  /* 0x000000000000781c */ /* 0x000fe20003f2f028 */
[----:B------:R-:W-:Y:S02]  /*11910*/  UISETP.NE.AND UP0, UPT, UR23, 0x3, UPT ;  /* 0x000000031700788c */ /* 0x000fe4000bf05270 */
[----:B------:R-:W-:Y:S02]  /*11920*/  UIADD3 UR16, UR26, -0x1, URZ ;  /* 0xffffffff1a107890 */ /* 0x000fe4000fffe03f */
[----:B------:R-:W-:-:S02]  /*11930*/  USEL UR8, URZ, 0x1, UP0 ;  /* 0x000000013f087887 */ /* 0x000fc40008000000 */
[----:B------:R-:W-:Y:S02]  /*11940*/  UISETP.NE.AND UP1, UPT, UR25, 0x3, UPT ;  /* 0x000000031900788c */ /* 0x000fe4000bf25270 */
[----:B------:R-:W-:Y:S02]  /*11950*/  ULOP3.LUT UR24, UR24, UR8, URZ, 0x3c, !UPT ;  /* 0x0000000818187292 */ /* 0x000fe4000f8e3c3f */
[----:B------:R-:W-:Y:S02]  /*11960*/  USEL UR23, UR23, URZ, UP0 ;  /* 0x0000003f17177287 */ /* 0x000fe40008000000 */
[----:B------:R-:W-:Y:S01]  /*11970*/  USEL UR25, UR25, URZ, UP1 ;  /* 0x0000003f19197287 */ /* 0x000fe20008800000 */
[----:B------:R-:W-:Y:S01]  /*11980*/  UMOV UR8, 0x1 ;  /* 0x0000000100087882 */ /* 0x000fe20000000000 */
[----:B------:R-:W-:Y:S01]  /*11990*/  UMOV UR26, UR16 ;  /* 0x00000010001a7c82 */ /* 0x000fe20008000000 */
[----:B------:R-:W-:Y:S09]  /*119a0*/  @P1 BRA `(.L_x_31) ;  /* 0xffffff7400741947 */ /* 0x000ff2000383ffff */
.L_x_23:
[----:B------:R-:W-:-:S04]  /*119b0*/  UISETP.NE.AND UP0, UPT, UR6, URZ, UPT ;  /* 0x0000003f0600728c */ /* 0x000fc8000bf05270 */
[----:B------:R-:W-:-:S06]  /*119c0*/  USEL UR6, URZ, 0x1, !UP0 ;  /* 0x000000013f067887 */ /* 0x000fcc000c000000 */
[----:B------:R-:W-:-:S13]  /*119d0*/  ISETP.NE.AND P1, PT, RZ, UR6, PT ;  /* 0x00000006ff007c0c */ /* 0x000fda000bf25270 */
[----:B------:R-:W-:Y:S05]  /*119e0*/  @!P1 BRA `(.L_x_32) ;  /* 0x0000003800189947 */ /* 0x000fea0003800000 */
[----:B------:R2:W-:Y:S04]  /*119f0*/  STL [R1+0x624], R41 ;  /* 0x0006242901007387 */ /* 0x0005e80000100800 */
[----:B--2---:R-:W2:Y:S04]  /*11a00*/  LDL.LU R41, [R1] ;  /* 0x0000000001297983 */ /* 0x004ea80000300800 */
[----:B------:R3:W-:Y:S04]  /*11a10*/  STL [R1+0x620], R42 ;  /* 0x0006202a01007387 */ /* 0x0007e80000100800 */
[----:B---3--:R-:W3:Y:S04]  /*11a20*/  LDL.LU R42, [R1+0x4] ;  /* 0x00000400012a7983 */ /* 0x008ee80000300800 */
[----:B------:R4:W-:Y:S04]  /*11a30*/  STL [R1+0x61c], R43 ;  /* 0x00061c2b01007387 */ /* 0x0009e80000100800 */
[----:B----4-:R-:W4:Y:S04]  /*11a40*/  LDL.LU R43, [R1+0x8] ;  /* 0x00000800012b7983 */ /* 0x010f280000300800 */
[----:B------:R0:W-:Y:S04]  /*11a50*/  STL [R1+0x618], R44 ;  /* 0x0006182c01007387 */ /* 0x0001e80000100800 */
[----:B0-----:R-:W4:Y:S04]  /*11a60*/  LDL.LU R44, [R1+0xc] ;  /* 0x00000c00012c7983 */ /* 0x001f280000300800 */
        /* <DEDUP_REMOVED lines=144> */
[----:B------:R-:W4:Y:S04]  /*12370*/  LDL.LU R0, [R1+0x204] ;  /* 0x0002040001007983 */ /* 0x000f280000300800 */
        /* <DEDUP_REMOVED lines=69> */
[----:B0-----:R-:W4:Y:S01]  /*127d0*/  LDL.LU R151, [R1+0x130] ;  /* 0x0001300001977983 */ /* 0x001f220000300800 */
[----:B--2--5:R-:W-:Y:S01]  /*127e0*/  FADD R2, R41, R2 ;  /* 0x0000000229027221 */ /* 0x024fe20000000000 */
[----:B---3--:R-:W-:Y:S01]  /*127f0*/  FADD R3, R42, R3 ;  /* 0x000000032a037221 */ /* 0x008fe20000000000 */
[----:B----4-:R-:W-:Y:S01]  /*12800*/  FADD R4, R43, R4 ;  /* 0x000000042b047221 */ /* 0x010fe20000000000 */
[----:B------:R-:W2:Y:S01]  /*12810*/  LDL.LU R41, [R1+0x624] ;  /* 0x0006240001297983 */ /* 0x000ea20000300800 */
[----:B------:R-:W-:Y:S01]  /*12820*/  FADD R5, R44, R5 ;  /* 0x000000052c057221 */ /* 0x000fe20000000000 */
[----:B------:R-:W-:-:S02]  /*12830*/  FADD R6, R45, R6 ;  /* 0x000000062d067221 */ /* 0x000fc40000000000 */
[----:B------:R-:W3:Y:S01]  /*12840*/  LDL.LU R42, [R1+0x620] ;  /* 0x00062000012a7983 */ /* 0x000ee20000300800 */
[----:B------:R-:W-:-:S03]  /*12850*/  FADD R7, R46, R7 ;  /* 0x000000072e077221 */ /* 0x000fc60000000000 */
[----:B------:R-:W4:Y:S01]  /*12860*/  LDL.LU R43, [R1+0x61c] ;  /* 0x00061c00012b7983 */ /* 0x000f220000300800 */
[----:B------:R-:W-:-:S03]  /*12870*/  FADD R8, R47, R8 ;  /* 0x000000082f087221 */ /* 0x000fc60000000000 */
[----:B------:R-:W2:Y:S01]  /*12880*/  LDL.LU R44, [R1+0x618] ;  /* 0x00061800012c7983 */ /* 0x000ea20000300800 */
[----:B------:R-:W-:-:S03]  /*12890*/  FADD R9, R48, R9 ;  /* 0x0000000930097221 */ /* 0x000fc60000000000 */
        /* <DEDUP_REMOVED lines=133> */
[----:B------:R-:W-:Y:S01]  /*130f0*/  FADD R204, R115, R204 ;  /* 0x000000cc73cc7221 */ /* 0x000fe20000000000 */
[----:B------:R-:W-:Y:S02]  /*13100*/  FADD R118, R119, R118 ;  /* 0x0000007677767221 */ /* 0x000fe40000000000 */
[----:B------:R-:W2:Y:S01]  /*13110*/  LDL.LU R112, [R1+0x508] ;  /* 0x0005080001707983 */ /* 0x000ea20000300800 */
[----:B------:R-:W-:-:S03]  /*13120*/  FADD R205, R116, R205 ;  /* 0x000000cd74cd7221 */ /* 0x000fc60000000000 */
[----:B------:R-:W2:Y:S01]  /*13130*/  LDL.LU R113, [R1+0x504] ;  /* 0x0005040001717983 */ /* 0x000ea20000300800 */
[----:B------:R-:W-:-:S03]  /*13140*/  FADD R0, R117, R0 ;  /* 0x0000000075007221 */ /* 0x000fc60000000000 */
[----:B------:R-:W2:Y:S01]  /*13150*/  LDL.LU R114, [R1+0x500] ;  /* 0x0005000001727983 */ /* 0x000ea20000300800 */
[----:B------:R-:W-:-:S03]  /*13160*/  FADD R208, R149, R208 ;  /* 0x000000d095d07221 */ /* 0x000fc60000000000 */
[----:B------:R-:W2:Y:S04]  /*13170*/  LDL.LU R115, [R1+0x4fc] ;  /* 0x0004fc0001737983 */ /* 0x000ea80000300800 */
[----:B------:R-:W2:Y:S01]  /*13180*/  LDL.LU R116, [R1+0x4f8] ;  /* 0x0004f80001747983 */ /* 0x000ea20000300800 */
[----:B------:R-:W-:Y:S01]  /*13190*/  FADD R207, R150, R207 ;  /* 0x000000cf96cf7221 */ /* 0x000fe20000000000 */
[----:B------:R-:W-:Y:S01]  /*131a0*/  FADD R206, R151, R206 ;  /* 0x000000ce97ce7221 */ /* 0x000fe20000000000 */
[----:B------:R-:W-:Y:S01]  /*131b0*/  FADD R237, R120, R237 ;  /* 0x000000ed78ed7221 */ /* 0x000fe20000000000 */
[----:B------:R-:W3:Y:S01]  /*131c0*/  LDL.LU R117, [R1+0x1b8] ;  /* 0x0001b80001757983 */ /* 0x000ee20000300800 */
[----:B------:R-:W-:Y:S01]  /*131d0*/  FADD R236, R121, R236 ;  /* 0x000000ec79ec7221 */ /* 0x000fe20000000000 */
[----:B------:R-:W-:Y:S01]  /*131e0*/  FADD R235, R122, R235 ;  /* 0x000000eb7aeb7221 */ /* 0x000fe20000000000 */
[----:B------:R-:W-:Y:S01]  /*131f0*/  FADD R234, R123, R234 ;  /* 0x000000ea7bea7221 */ /* 0x000fe20000000000 */
[----:B------:R-:W3:Y:S01]  /*13200*/  LDL.LU R149, [R1+0x208] ;  /* 0x0002080001957983 */ /* 0x000ee20000300800 */
[----:B------:R-:W-:Y:S01]  /*13210*/  FADD R233, R124, R233 ;  /* 0x000000e97ce97221 */ /* 0x000fe20000000000 */
[----:B------:R-:W-:Y:S01]  /*13220*/  FADD R232, R125, R232 ;  /* 0x000000e87de87221 */ /* 0x000fe20000000000 */
[----:B------:R-:W-:Y:S01]  /*13230*/  FADD R231, R126, R231 ;  /* 0x000000e77ee77221 */ /* 0x000fe20000000000 */
[----:B------:R0:W-:Y:S01]  /*13240*/  STL [R1+0x200], R118 ;  /* 0x0002007601007387 */ /* 0x0001e20000100800 */
[----:B------:R-:W-:Y:S01]  /*13250*/  FADD R230, R127, R230 ;  /* 0x000000e67fe67221 */ /* 0x000fe20000000000 */
        /* <DEDUP_REMOVED lines=8> */
[----:B0-----:R-:W4:Y:S01]  /*132e0*/  LDL.LU R118, [R1+0x1bc] ;  /* 0x0001bc0001767983 */ /* 0x001f220000300800 */
[----:B------:R-:W-:Y:S01]  /*132f0*/  FADD R215, R142, R215 ;  /* 0x000000d78ed77221 */ /* 0x000fe20000000000 */
[----:B------:R-:W-:Y:S01]  /*13300*/  FADD R224, R133, R224 ;  /* 0x000000e085e07221 */ /* 0x000fe20000000000 */
[----:B------:R-:W-:Y:S01]  /*13310*/  FADD R214, R143, R214 ;  /* 0x000000d68fd67221 */ /* 0x000fe20000000000 */
[----:B------:R0:W-:Y:S01]  /*13320*/  STL [R1+0x204], R0 ;  /* 0x0002040001007387 */ /* 0x0001e20000100800 */
[----:B------:R-:W-:Y:S01]  /*13330*/  FADD R223, R134, R223 ;  /* 0x000000df86df7221 */ /* 0x000fe20000000000 */
[----:B------:R-:W-:Y:S01]  /*13340*/  FADD R213, R144, R213 ;  /* 0x000000d590d57221 */ /* 0x000fe20000000000 */
[----:B------:R-:W-:Y:S01]  /*13350*/  FADD R222, R135, R222 ;  /* 0x000000de87de7221 */ /* 0x000fe20000000000 */
[----:B------:R-:W4:Y:S01]  /*13360*/  LDL.LU R150, [R1+0x20c] ;  /* 0x00020c0001967983 */ /* 0x000f220000300800 */
[----:B------:R-:W-:Y:S01]  /*13370*/  FADD R212, R145, R212 ;  /* 0x000000d491d47221 */ /* 0x000fe20000000000 */
[----:B------:R-:W-:Y:S01]  /*13380*/  FADD R221, R136, R221 ;  /* 0x000000dd88dd7221 */ /* 0x000fe20000000000 */
[----:B------:R-:W-:Y:S01]  /*13390*/  FADD R211, R146, R211 ;  /* 0x000000d392d37221 */ /* 0x000fe20000000000 */
[----:B------:R-:W2:Y:S01]  /*133a0*/  LDL.LU R119, [R1+0x1c0] ;  /* 0x0001c00001777983 */ /* 0x000ea20000300800 */
[----:B------:R-:W-:Y:S01]  /*133b0*/  FADD R220, R137, R220 ;  /* 0x000000dc89dc7221 */ /* 0x000fe20000000000 */
[----:B------:R-:W-:Y:S01]  /*133c0*/  FADD R210, R147, R210 ;  /* 0x000000d293d27221 */ /* 0x000fe20000000000 */
[----:B------:R-:W-:Y:S01]  /*133d0*/  FADD R219, R138, R219 ;  /* 0x000000db8adb7221 */ /* 0x000fe20000000000 */
[----:B------:R-:W2:Y:S01]  /*133e0*/  LDL.LU R151, [R1+0x210] ;  /* 0x0002100001977983 */ /* 0x000ea20000300800 */
[----:B------:R-:W-:-:S03]  /*133f0*/  FADD R209, R148, R209 ;  /* 0x000000d194d17221 */ /* 0x000fc60000000000 */
[----:B------:R-:W2:Y:S04]  /*13400*/  LDL.LU R120, [R1+0x1c4] ;  /* 0x0001c40001787983 */ /* 0x000ea80000300800 */
[----:B0-----:R-:W2:Y:S04]  /*13410*/  LDL.LU R0, [R1+0x214] ;  /* 0x0002140001007983 */ /* 0x001ea80000300800 */
        /* <DEDUP_REMOVED lines=28> */
[----:B---3--:R-:W-:-:S03]  /*135e0*/  FADD R149, R117, R149 ;  /* 0x0000009575957221 */ /* 0x008fc60000000000 */
[----:B------:R-:W3:Y:S04]  /*135f0*/  LDL.LU R117, [R1+0x4f4] ;  /* 0x0004f40001757983 */ /* 0x000ee80000300800 */
[----:B------:R0:W-:Y:S04]  /*13600*/  STL [R1+0x208], R149 ;  /* 0x0002089501007387 */ /* 0x0001e80000100800 */
[----:B0-----:R-:W3:Y:S01]  /*13610*/  LDL.LU R149, [R1+0x250] ;  /* 0x0002500001957983 */ /* 0x001ee20000300800 */
[----:B----4-:R-:W-:-:S03]  /*13620*/  FADD R150, R118, R150 ;  /* 0x0000009676967221 */ /* 0x010fc60000000000 */
[----:B------:R-:W4:Y:S04]  /*13630*/  LDL.LU R118, [R1+0x4f0] ;  /* 0x0004f00001767983 */ /* 0x000f280000300800 */
[----:B------:R0:W-:Y:S01]  /*13640*/  STL [R1+0x20c], R150 ;  /* 0x00020c9601007387 */ /* 0x0001e20000100800 */
[----:B--2---:R-:W-:-:S03]  /*13650*/  FADD R151, R119, R151 ;  /* 0x0000009777977221 */ /* 0x004fc60000000000 */
[----:B0-----:R-:W2:Y:S04]  /*13660*/  LDL.LU R150, [R1+0x254] ;  /* 0x0002540001967983 */ /* 0x001ea80000300800 */
[----:B------:R-:W4:Y:S04]  /*13670*/  LDL.LU R119, [R1+0x4ec] ;  /* 0x0004ec0001777983 */ /* 0x000f280000300800 */
[----:B------:R0:W-:Y:S04]  /*13680*/  STL [R1+0x210], R151 ;  /* 0x0002109701007387 */ /* 0x0001e80000100800 */
[----:B0-----:R-:W4:Y:S01]  /*13690*/  LDL.LU R151, [R1+0x258] ;  /* 0x0002580001977983 */ /* 0x001f220000300800 */
[----:B------:R-:W-:Y:S01]  /*136a0*/  FADD R0, R120, R0 ;  /* 0x0000000078007221 */ /* 0x000fe20000000000 */
[----:B------:R-:W-:-:S02]  /*136b0*/  FADD R122, R121, R122 ;  /* 0x0000007a797a7221 */ /* 0x000fc40000000000 */
[----:B------:R-:W4:Y:S01]  /*136c0*/  LDL.LU R120, [R1+0x4e8] ;  /* 0x0004e80001787983 */ /* 0x000f220000300800 */
[----:B------:R-:W-:-:S03]  /*136d0*/  FADD R124, R123, R124 ;  /* 0x0000007c7b7c7221 */ /* 0x000fc60000000000 */
[----:B------:R0:W-:Y:S01]  /*136e0*/  STL [R1+0x214], R0 ;  /* 0x0002140001007387 */ /* 0x0001e20000100800 */
[----:B------:R-:W-:-:S03]  /*136f0*/  FADD R126, R125, R126 ;  /* 0x0000007e7d7e7221 */ /* 0x000fc60000000000 */
[----:B0-----:R-:W4:Y:S04]  /*13700*/  LDL.LU R0, [R1+0x25c] ;  /* 0x00025c0001007983 */ /* 0x001f280000300800 */
[----:B------:R-:W4:Y:S04]  /*13710*/  LDL.LU R121, [R1+0x4e4] ;  /* 0x0004e40001797983 */ /* 0x000f280000300800 */
[----:B------:R0:W-:Y:S01]  /*13720*/  STL [R1+0x218], R122 ;  /* 0x0002187a01007387 */ /* 0x0001e20000100800 */
[----:B------:R-:W-:Y:S01]  /*13730*/  FADD R128, R127, R128 ;  /* 0x000000807f807221 */ /* 0x000fe20000000000 */
[----:B------:R-:W-:-:S02]  /*13740*/  FADD R139, R129, R139 ;  /* 0x0000008b818b7221 */ /* 0x000fc40000000000 */
[----:B0-----:R-:W4:Y:S04]  /*13750*/  LDL.LU R122, [R1+0x4e0] ;  /* 0x0004e000017a7983 */ /* 0x001f280000300800 */
[----:B------:R-:W4:Y:S04]  /*13760*/  LDL.LU R123, [R1+0x4dc] ;  /* 0x0004dc00017b7983 */ /* 0x000f280000300800 */
[----:B------:R0:W-:Y:S01]  /*13770*/  STL [R1+0x21c], R124 ;  /* 0x00021c7c01007387 */ /* 0x0001e20000100800 */
[----:B------:R-:W-:-:S03]  /*13780*/  FADD R140, R130, R140 ;  /* 0x0000008c828c7221 */ /* 0x000fc60000000000 */
        /* <DEDUP_REMOVED lines=34> */
[----:B------:R0:W-:Y:S04]  /*139b0*/  STL [R1+0x240], R145 ;  /* 0x0002409101007387 */ /* 0x0001e80000100800 */
[----:B0-----:R-:W4:Y:S04]  /*139c0*/  LDL.LU R145, [R1+0x278] ;  /* 0x0002780001917983 */ /* 0x001f280000300800 */
[----:B------:R-:W4:Y:S04]  /*139d0*/  LDL.LU R136, [R1+0x4a8] ;  /* 0x0004a80001887983 */ /* 0x000f280000300800 */
[----:B------:R0:W-:Y:S04]  /*139e0*/  STL [R1+0x244], R146 ;  /* 0x0002449201007387 */ /* 0x0001e80000100800 */
[----:B0-----:R-:W4:Y:S04]  /*139f0*/  LDL.LU R146, [R1+0x27c] ;  /* 0x00027c0001927983 */ /* 0x001f280000300800 */
[----:B------:R-:W4:Y:S04]  /*13a00*/  LDL.LU R137, [R1+0x4a4] ;  /* 0x0004a40001897983 */ /* 0x000f280000300800 */
[----:B------:R0:W-:Y:S04]  /*13a10*/  STL [R1+0x248], R147 ;  /* 0x0002489301007387 */ /* 0x0001e80000100800 */
[----:B0-----:R-:W4:Y:S04]  /*13a20*/  LDL.LU R147, [R1+0x280] ;  /* 0x0002800001937983 */ /* 0x001f280000300800 */
[----:B------:R-:W4:Y:S01]  /*13a30*/  LDL.LU R138, [R1+0x4a0] ;  /* 0x0004a000018a7983 */ /* 0x000f220000300800 */
[----:B---3--:R-:W-:-:S03]  /*13a40*/  FADD R149, R24, R149 ;  /* 0x0000009518957221 */ /* 0x008fc60000000000 */
[----:B------:R0:W-:Y:S04]  /*13a50*/  STL [R1+0x24c], R148 ;  /* 0x00024c9401007387 */ /* 0x0001e80000100800 */
[----:B0-----:R-:W3:Y:S04]  /*13a60*/  LDL.LU R148, [R1+0x284] ;  /* 0x0002840001947983 */ /* 0x001ee80000300800 */
[----:B------:R0:W-:Y:S01]  /*13a70*/  STL [R1+0x250], R149 ;  /* 0x0002509501007387 */ /* 0x0001e20000100800 */
[----:B--2---:R-:W-:-:S03]  /*13a80*/  FADD R150, R25, R150 ;  /* 0x0000009619967221 */ /* 0x004fc60000000000 */
[----:B0-----:R-:W2:Y:S04]  /*13a90*/  LDL.LU R149, [R1+0x288] ;  /* 0x0002880001957983 */ /* 0x001ea80000300800 */
[----:B------:R0:W-:Y:S04]  /*13aa0*/  STL [R1+0x254], R150 ;  /* 0x0002549601007387 */ /* 0x0001e80000100800 */
[----:B0-----:R-:W2:Y:S01]  /*13ab0*/  LDL.LU R150, [R1+0x28c] ;  /* 0x00028c0001967983 */ /* 0x001ea20000300800 */
[----:B----4-:R-:W-:-:S05]  /*13ac0*/  FADD R151, R26, R151 ;  /* 0x000000971a977221 */ /* 0x010fca0000000000 */
[----:B------:R0:W-:Y:S04]  /*13ad0*/  STL [R1+0x258], R151 ;  /* 0x0002589701007387 */ /* 0x0001e80000100800 */
[----:B0-----:R-:W4:Y:S01]  /*13ae0*/  LDL.LU R151, [R1+0x290] ;  /* 0x0002900001977983 */ /* 0x001f220000300800 */
[----:B------:R-:W-:-:S03]  /*13af0*/  FADD R0, R27, R0 ;  /* 0x000000001b007221 */ /* 0x000fc60000000000 */
[----:B------:R-:W4:Y:S04]  /*13b00*/  LDL.LU R27, [R1+0x2c8] ;  /* 0x0002c800011b7983 */ /* 0x000f280000300800 */
[----:B------:R-:W4:Y:S04]  /*13b10*/  LDL.LU R26, [R1+0x2cc] ;  /* 0x0002cc00011a7983 */ /* 0x000f280000300800 */
[----:B------:R-:W4:Y:S04]  /*13b20*/  LDL.LU R25, [R1+0x2d0] ;  /* 0x0002d00001197983 */ /* 0x000f280000300800 */
[----:B------:R0:W-:Y:S04]  /*13b30*/  STL [R1+0x25c], R0 ;  /* 0x00025c0001007387 */ /* 0x0001e80000100800 */
[----:B------:R-:W4:Y:S04]  /*13b40*/  LDL.LU R24, [R1+0x2d4] ;  /* 0x0002d40001187983 */ /* 0x000f280000300800 */
[----:B0-----:R-:W4:Y:S01]  /*13b50*/  LDL.LU R0, [R1+0x2d8] ;  /* 0x0002d80001007983 */ /* 0x001f220000300800 */
[----:B------:R-:W-:-:S05]  /*13b60*/  FADD R139, R28, R139 ;  /* 0x0000008b1c8b7221 */ /* 0x000fca0000000000 */
[----:B------:R0:W-:Y:S04]  /*13b70*/  STL [R1+0x260], R139 ;  /* 0x0002608b01007387 */ /* 0x0001e80000100800 */
[----:B0-----:R-:W4:Y:S01]  /*13b80*/  LDL.LU R139, [R1+0x49c] ;  /* 0x00049c00018b7983 */ /* 0x001f220000300800 */
[----:B------:R-:W-:-:S03]  /*13b90*/  FADD R140, R29, R140 ;  /* 0x0000008c1d8c7221 */ /* 0x000fc60000000000 */
[----:B------:R-:W4:Y:S04]  /*13ba0*/  LDL.LU R28, [R1+0x2c4] ;  /* 0x0002c400011c7983 */ /* 0x000f280000300800 */
        /* <DEDUP_REMOVED lines=30> */
[----:B---3--:R-:W-:-:S03]  /*13d90*/  FADD R148, R37, R148 ;  /* 0x0000009425947221 */ /* 0x008fc60000000000 */
[----:B------:R-:W3:Y:S04]  /*13da0*/  LDL.LU R36, [R1+0x2a4] ;  /* 0x0002a40001247983 */ /* 0x000ee80000300800 */
[----:B------:R0:W-:Y:S01]  /*13db0*/  STL [R1+0x284], R148 ;  /* 0x0002849401007387 */ /* 0x0001e20000100800 */
[----:B--2---:R-:W-:-:S03]  /*13dc0*/  FADD R149, R38, R149 ;  /* 0x0000009526957221 */ /* 0x004fc60000000000 */
[----:B0-----:R-:W2:Y:S04]  /*13dd0*/  LDL.LU R148, [R1+0x478] ;  /* 0x0004780001947983 */ /* 0x001ea80000300800 */
[----:B------:R-:W2:Y:S04]  /*13de0*/  LDL.LU R37, [R1+0x2a0] ;  /* 0x0002a00001257983 */ /* 0x000ea80000300800 */
[----:B------:R0:W-:Y:S01]  /*13df0*/  STL [R1+0x288], R149 ;  /* 0x0002889501007387 */ /* 0x0001e20000100800 */
[----:B------:R-:W-:-:S03]  /*13e00*/  FADD R150, R39, R150 ;  /* 0x0000009627967221 */ /* 0x000fc60000000000 */
[----:B0-----:R-:W2:Y:S04]  /*13e10*/  LDL.LU R149, [R1+0x474] ;  /* 0x0004740001957983 */ /* 0x001ea80000300800 */
[----:B------:R-:W2:Y:S04]  /*13e20*/  LDL.LU R38, [R1+0x29c] ;  /* 0x00029c0001267983 */ /* 0x000ea80000300800 */
[----:B------:R0:W-:Y:S01]  /*13e30*/  STL [R1+0x28c], R150 ;  /* 0x00028c9601007387 */ /* 0x0001e20000100800 */
[----:B----4-:R-:W-:-:S03]  /*13e40*/  FADD R151, R40, R151 ;  /* 0x0000009728977221 */ /* 0x010fc60000000000 */
[----:B0-----:R-:W4:Y:S04]  /*13e50*/  LDL.LU R150, [R1+0x470] ;  /* 0x0004700001967983 */ /* 0x001f280000300800 */
[----:B------:R-:W4:Y:S04]  /*13e60*/  LDL.LU R39, [R1+0x298] ;  /* 0x0002980001277983 */ /* 0x000f280000300800 */
[----:B------:R0:W-:Y:S04]  /*13e70*/  STL [R1+0x290], R151 ;  /* 0x0002909701007387 */ /* 0x0001e80000100800 */
[----:B0-----:R-:W4:Y:S04]  /*13e80*/  LDL.LU R151, [R1+0x46c] ;  /* 0x00046c0001977983 */ /* 0x001f280000300800 */
[----:B------:R-:W4:Y:S01]  /*13e90*/  LDL.LU R40, [R1+0x294] ;  /* 0x0002940001287983 */ /* 0x000f220000300800 */
        /* <DEDUP_REMOVED lines=13> */
[----:B---3--:R-:W-:Y:S01]  /*13f70*/  FADD R36, R45, R36 ;  /* 0x000000242d247221 */ /* 0x008fe20000000000 */
[----:B--2---:R-:W-:Y:S01]  /*13f80*/  FADD R37, R44, R37 ;  /* 0x000000252c257221 */ /* 0x004fe20000000000 */
[----:B------:R-:W-:Y:S01]  /*13f90*/  FADD R38, R43, R38 ;  /* 0x000000262b267221 */ /* 0x000fe20000000000 */
[----:B----4-:R-:W-:Y:S01]  /*13fa0*/  FADD R39, R42, R39 ;  /* 0x000000272a277221 */ /* 0x010fe20000000000 */
[----:B------:R-:W-:-:S05]  /*13fb0*/  FADD R40, R41, R40 ;  /* 0x0000002829287221 */ /* 0x000fca0000000000 */
[----:B------:R0:W-:Y:S04]  /*13fc0*/  STL [R1+0x294], R40 ;  /* 0x0002942801007387 */ /* 0x0001e80000100800 */
        /* <DEDUP_REMOVED lines=14> */
[----:B------:R-:W4:Y:S04]  /*140b0*/  LDL.LU R53, [R1+0x2dc] ;  /* 0x0002dc0001357983 */ /* 0x000f280000300800 */
[----:B------:R1:W-:Y:S04]  /*140c0*/  STL [R1+0x2d0], R25 ;  /* 0x0002d01901007387 */ /* 0x0003e80000100800 */
[----:B------:R-:W4:Y:S04]  /*140d0*/  LDL.LU R52, [R1+0x2e0] ;  /* 0x0002e00001347983 */ /* 0x000f280000300800 */
[----:B------:R1:W-:Y:S04]  /*140e0*/  STL [R1+0x2d4], R24 ;  /* 0x0002d41801007387 */ /* 0x0003e80000100800 */
        /* <DEDUP_REMOVED lines=13> */
[----:B--2---:R-:W2:Y:S04]  /*141c0*/  LDL.LU R39, [R1+0x314] ;  /* 0x0003140001277983 */ /* 0x004ea80000300800 */
[----:B---3--:R-:W3:Y:S04]  /*141d0*/  LDL.LU R38, [R1+0x318] ;  /* 0x0003180001267983 */ /* 0x008ee80000300800 */
[----:B----4-:R-:W4:Y:S04]  /*141e0*/  LDL.LU R37, [R1+0x31c] ;  /* 0x00031c0001257983 */ /* 0x010f280000300800 */
[----:B-1----:R-:W4:Y:S04]  /*141f0*/  LDL.LU R36, [R1+0x320] ;  /* 0x0003200001247983 */ /* 0x002f280000300800 */
        /* <DEDUP_REMOVED lines=12> */
[----:B------:R-:W4:Y:S01]  /*142c0*/  LDL.LU R0, [R1+0x354] ;  /* 0x0003540001007983 */ /* 0x000f220000300800 */
[----:B------:R-:W-:Y:S01]  /*142d0*/  FADD R53, R59, R53 ;  /* 0x000000353b357221 */ /* 0x000fe20000000000 */
        /* <DEDUP_REMOVED lines=74> */
[----:B--2---:R-:W2:Y:S04]  /*14780*/  LDL.LU R40, [R1+0x38c] ;  /* 0x00038c0001287983 */ /* 0x004ea80000300800 */
        /* <DEDUP_REMOVED lines=167> */
[----:B------:R-:W-:Y:S01]  /*15200*/  FADD R24, R150, R24 ;  /* 0x0000001896187221 */ /* 0x000fe20000000000 */
[----:B------:R-:W-:-:S05]  /*15210*/  FADD R0, R0, R151 ;  /* 0x0000009700007221 */ /* 0x000fca0000000000 */
[----:B------:R0:W-:Y:S04]  /*15220*/  STL [R1+0x44c], R0 ;  /* 0x00044c0001007387 */ /* 0x0001e80000100800 */
[----:B------:R0:W-:Y:S04]  /*15230*/  STL [R1+0x444], R25 ;  /* 0x0004441901007387 */ /* 0x0001e80000100800 */
[----:B------:R0:W-:Y:S02]  /*15240*/  STL [R1+0x448], R24 ;  /* 0x0004481801007387 */ /* 0x0001e40000100800 */
.L_x_32:
[----:B0-----:R-:W0:Y:S02]  /*15250*/  LDC R0, c[0x0][0x28c] ;  /* 0x0000a300ff007b82 */ /* 0x001e240000000800 */
[----:B0-----:R-:W-:-:S13]  /*15260*/  ISETP.GE.AND P1, PT, R0, 0x1, PT ;  /* 0x000000010000780c */ /* 0x001fda0003f26270 */
[----:B------:R-:W-:Y:S05]  /*15270*/  @!P1 BRA `(.L_x_33) ;  /* 0x00000000005c9947 */ /* 0x000fea0003800000 */
[----:B------:R-:W-:-:S06]  /*15280*/  UISETP.NE.AND UP0, UPT, UR22, 0x3, UPT ;  /* 0x000000031600788c */ /* 0x000fcc000bf05270 */
[----:B------:R-:W-:-:S13]  /*15290*/  PLOP3.LUT P1, PT, PT, PT, UP0, 0x80, 0x0 ;  /* 0x000000000000781c */ /* 0x000fda0003f2f008 */
[----:B------:R-:W-:Y:S05]  /*152a0*/  @!P1 BRA `(.L_x_34) ;  /* 0x0000000000049947 */ /* 0x000fea0003800000 */
[----:B------:R-:W-:Y:S01]  /*152b0*/  BPT.TRAP 0x1 ;  /* 0x000000040000795c */ /* 0x000fe20000300000 */
.L_x_34:
[----:B------:R-:W-:Y:S04]  /*152c0*/  BSSY B0, `(.L_x_35) ;  /* 0x000000e000007945 */ /* 0x000fe80003800000 */
[----:B------:R-:W-:Y:S05]  /*152d0*/  @!P0 BRA `(.L_x_36) ;  /* 0x0000000000308947 */ /* 0x000fea0003800000 */
[----:B------:R-:W2:Y:S01]  /*152e0*/  LDL R24, [R1+0x450] ;  /* 0x0004500001187983 */ /* 0x000ea20000100800 */
[----:B------:R-:W-:-:S04]  /*152f0*/  UISETP.LT.AND UP0, UPT, UR10, 0x1, UPT ;  /* 0x000000010a00788c */ /* 0x000fc8000bf01270 */
[----:B------:R-:W-:-:S04]  /*15300*/  USEL UR8, UR10, 0x1, UP0 ;  /* 0x000000010a087887 */ /* 0x000fc80008000000 */
[----:B------:R-:W-:-:S04]  /*15310*/  UIADD3 UR8, UR5, UR10, -UR8 ;  /* 0x0000000a05087290 */ /* 0x000fc8000fffe808 */
[----:B------:R-:W-:-:S04]  /*15320*/  UIMAD.WIDE.U32 UR6, UR8, -0x55555555, URZ ;  /* 0xaaaaaaab080678a5 */ /* 0x000fc8000f8e003f */
[----:B------:R-:W-:-:S04]  /*15330*/  USHF.R.U32.HI UR6, URZ, 0x1, UR7 ;  /* 0x000000013f067899 */ /* 0x000fc80008011607 */
[----:B------:R-:W-:-:S04]  /*15340*/  UIMAD UR8, UR6, -0x3, UR8 ;  /* 0xfffffffd060878a4 */ /* 0x000fc8000f8e0208 */
[----:B------:R-:W-:-:S04]  /*15350*/  ULEA UR8, UR8, UR12, 0x3 ;  /* 0x0000000c08087291 */ /* 0x000fc8000f8e183f */
[----:B------:R-:W-:-:S06]  /*15360*/  UIADD3 UR8, UR8, 0x18, URZ ;  /* 0x0000001808087890 */ /* 0x000fcc000fffe03f */
[----:B------:R-:W-:-:S05]  /*15370*/  IMAD.U32 R0, RZ, RZ, UR8 ;  /* 0x00000008ff007e24 */ /* 0x000fca000f8e00ff */
[----:B--2---:R-:W-:-:S04]  /*15380*/  PRMT R0, R24, 0x654, R0 ;  /* 0x0000065418007816 */ /* 0x004fc80000000000 */
[----:B------:R0:W-:Y:S03]  /*15390*/  SYNCS.ARRIVE.TRANS64.RED.A1T0 RZ, [R0+URZ], RZ ;  /* 0x000000ff00ff79a7 */ /* 0x0001e6000810043f */
.L_x_36:
[----:B------:R-:W-:Y:S05]  /*153a0*/  BSYNC B0 ;  /* 0x0000000000007941 */ /* 0x000fea0003800000 */
.L_x_35:
[----:B------:R-:W-:-:S06]  /*153b0*/  UISETP.GT.U32.AND UP0, UPT, UR13, 0x1, UPT ;  /* 0x000000010d00788c */ /* 0x000fcc000bf04070 */
[----:B------:R-:W-:-:S13]  /*153c0*/  PLOP3.LUT P1, PT, PT, PT, UP0, 0x80, 0x0 ;  /* 0x000000000000781c */ /* 0x000fda0003f2f008 */
[----:B------:R-:W-:Y:S05]  /*153d0*/  @P1 BRA `(.L_x_33) ;  /* 0x0000000000041947 */ /* 0x000fea0003800000 */
[----:B------:R-:W-:Y:S01]  /*153e0*/  BPT.TRAP 0x1 ;  /* 0x000000040000795c */ /* 0x000fe20000300000 */
.L_x_33:
[----:B------:R-:W2:Y:S01]  /*153f0*/  LDL.LU R28, [R1+0x460] ;  /* 0x00046000011c7983 */ /* 0x000ea20000300800 */
[----:B------:R-:W3:Y:S01]  /*15400*/  LDC R25, c[0x0][0x288] ;  /* 0x0000a200ff197b82 */ /* 0x000ee20000000800 */
[----:B------:R-:W4:Y:S01]  /*15410*/  S2R R27, SR_TID.X ;  /* 0x00000000001b7919 */ /* 0x000f220000002100 */
[----:B------:R-:W-:Y:S01]  /*15420*/  UIADD3 UR8, UR10, UR5, URZ ;  /* 0x000000050a087290 */ /* 0x000fe2000fffe03f */
[----:B------:R-:W-:Y:S01]  /*15430*/  ULDC UR6, c[0x0][0x284] ;  /* 0x0000a10000067ab9 */ /* 0x000fe20000000800 */
[----:B------:R-:W0:Y:S01]  /*15440*/  LDL.LU R26, [R1+0x45c] ;  /* 0x00045c00011a7983 */ /* 0x000e220000300800 */
[----:B------:R-:W-:Y:S01]  /*15450*/  USHF.R.S32.HI UR11, URZ, 0x1f, UR9 ;  /* 0x0000001f3f0b7899 */ /* 0x000fe20008011409 */
[----:B------:R-:W-:Y:S01]  /*15460*/  IMAD.MOV.U32 R41, RZ, RZ, -0x1 ;  /* 0xffffffffff297424 */ /* 0x000fe200078e00ff */
[----:B------:R-:W-:Y:S01]  /*15470*/  UISETP.GT.U32.AND UP0, UPT, UR8, 0x2, UPT ;  /* 0x000000020800788c */ /* 0x000fe2000bf04070 */
[----:B------:R-:W-:Y:S01]  /*15480*/  ULDC.64 UR16, c[0x0][0x5d0] ;  /* 0x0001740000107ab9 */ /* 0x000fe20000000a00 */
[----:B------:R-:W-:-:S02]  /*15490*/  UISETP.GE.U32.AND UP1, UPT, UR10, 0x3, UPT ;  /* 0x000000030a00788c */ /* 0x000fc4000bf26070 */
[----:B------:R-:W-:Y:S02]  /*154a0*/  UIMAD UR5, UR11, UR16, URZ ;  /* 0x000000100b0572a4 */ /* 0x000fe4000f8e023f */
[----:B------:R-:W-:Y:S01]  /*154b0*/  UISETP.LT.U32.AND UP0, UPT, UR10, 0x3, UP0 ;  /* 0x000000030a00788c */ /* 0x000fe20008701070 */
[C---:B----4-:R-:W-:Y:S01]  /*154c0*/  LOP3.LUT R24, R27.reuse, 0x3, RZ, 0xc0, !PT ;  /* 0x000000031b187812 */ /* 0x050fe200078ec0ff */
[----:B------:R-:W-:Y:S01]  /*154d0*/  IMAD.SHL.U32 R32, R27, 0x2, RZ ;  /* 0x000000021b207824 */ /* 0x000fe200078e00ff */
[----:B------:R-:W-:-:S03]  /*154e0*/  SHF.R.U32.HI R34, RZ, 0x7, R27 ;  /* 0x00000007ff227819 */ /* 0x000fc6000001161b */
[----:B---3--:R-:W-:Y:S01]  /*154f0*/  IMAD R24, R24, -0x2, R25 ;  /* 0xfffffffe18187824 */ /* 0x008fe200078e0219 */
[----:B------:R-:W-:Y:S02]  /*15500*/  LOP3.LUT R34, R34, 0x1, RZ, 0xc0, !PT ;  /* 0x0000000122227812 */ /* 0x000fe400078ec0ff */
[----:B------:R-:W-:-:S03]  /*15510*/  LOP3.LUT R32, R32, 0x6, RZ, 0xc0, !PT ;  /* 0x0000000620207812 */ /* 0x000fc600078ec0ff */
[----:B------:R-:W-:Y:S02]  /*15520*/  IMAD.SHL.U32 R35, R34, 0x40, RZ ;  /* 0x0000004022237824 */ /* 0x000fe400078e00ff */
[----:B--2---:R-:W-:-:S04]  /*15530*/  IMAD.WIDE R38, R28, 0x100, RZ ;  /* 0x000001001c267825 */ /* 0x004fc800078e02ff */
[----:B0-----:R-:W-:Y:S01]  /*15540*/  IMAD.SHL.U32 R0, R26, 0x100, RZ ;  /* 0x000001001a007824 */ /* 0x001fe200078e00ff */
[----:B------:R-:W-:Y:S01]  /*15550*/  PRMT R32, R32, 0x6540, R26 ;  /* 0x0000654020207816 */ /* 0x000fe2000000001a */
[----:B------:R-:W-:-:S03]  /*15560*/  IMAD.U32 R26, RZ, RZ, UR16 ;  /* 0x00000010ff1a7e24 */ /* 0x000fc6000f8e00ff */
[----:B------:R-:W-:Y:S01]  /*15570*/  ISETP.GE.AND P1, PT, R0, R25, PT ;  /* 0x000000190000720c */ /* 0x000fe20003f26270 */
[----:B------:R-:W-:Y:S01]  /*15580*/  IMAD.IADD R0, R24, 0x1, -R0 ;  /* 0x0000000118007824 */ /* 0x000fe200078e0a00 */
[----:B------:R-:W-:Y:S02]  /*15590*/  SHF.R.U32.HI R24, RZ, 0x2, R27 ;  /* 0x00000002ff187819 */ /* 0x000fe4000001161b */
[----:B------:R-:W-:Y:S02]  /*155a0*/  LOP3.LUT R25, R27, 0x60, RZ, 0xc0, !PT ;  /* 0x000000601b197812 */ /* 0x000fe400078ec0ff */
[----:B------:R-:W-:Y:S02]  /*155b0*/  LOP3.LUT R24, R24, 0x7, RZ, 0xc0, !PT ;  /* 0x0000000718187812 */ /* 0x000fe400078ec0ff */
[----:B------:R-:W-:Y:S02]  /*155c0*/  SHF.R.U32.HI R25, RZ, 0x1, R25 ;  /* 0x00000001ff197819 */ /* 0x000fe40000011619 */
[----:B------:R-:W-:-:S02]  /*155d0*/  LOP3.LUT R35, R35, 0x40, R24, 0xe2, !PT ;  /* 0x0000004023237812 */ /* 0x000fc400078ee218 */
[----:B------:R-:W-:Y:S02]  /*155e0*/  IADD3 R24, RZ, -R25, -R24 ;  /* 0x80000019ff187210 */ /* 0x000fe40007ffe818 */
[----:B------:R-:W-:Y:S02]  /*155f0*/  SHF.R.S32.HI R33, RZ, 0x1f, R32 ;  /* 0x0000001fff217819 */ /* 0x000fe40000011420 */
[----:B------:R-:W-:Y:S01]  /*15600*/  LOP3.LUT R35, R38, R35, R25, 0xfe, !PT ;  /* 0x0000002326237212 */ /* 0x000fe200078efe19 */
[----:B------:R-:W-:Y:S02]  /*15610*/  IMAD R34, R34, -0x40, R24 ;  /* 0xffffffc022227824 */ /* 0x000fe400078e0218 */
[----:B------:R-:W-:Y:S02]  /*15620*/  IMAD.SHL.U32 R24, R28, 0x100, RZ ;  /* 0x000001001c187824 */ /* 0x000fe400078e00ff */
[----:B------:R-:W-:-:S03]  /*15630*/  IMAD.WIDE.U32 R26, R26, UR9, R32 ;  /* 0x000000091a1a7c25 */ /* 0x000fc6000f8e0020 */
[C---:B------:R-:W-:Y:S02]  /*15640*/  IADD3 R34, -R24.reuse, UR6, R34 ;  /* 0x0000000618227c10 */ /* 0x040fe4000fffe122 */
[----:B------:R-:W-:Y:S01]  /*15650*/  ISETP.GE.OR P1, PT, R24, UR6, P1 ;  /* 0x0000000618007c0c */ /* 0x000fe20008f26670 */
[----:B------:R-:W-:-:S04]  /*15660*/  UIMAD.WIDE.U32 UR6, UR8, -0x55555555, URZ ;  /* 0xaaaaaaab080678a5 */ /* 0x000fc8000f8e003f */
[----:B------:R-:W-:Y:S02]  /*15670*/  USHF.R.U32.HI UR6, URZ, 0x1, UR7 ;  /* 0x000000013f067899 */ /* 0x000fe40008011607 */
[----:B------:R-:W-:Y:S02]  /*15680*/  UIMAD UR7, UR9, UR17, UR5 ;  /* 0x00000011090772a4 */ /* 0x000fe4000f8e0205 */
[----:B------:R-:W-:-:S04]  /*15690*/  USEL UR5, URZ, 0x1, !UP0 ;  /* 0x000000013f057887 */ /* 0x000fc8000c000000 */
[----:B------:R-:W-:Y:S01]  /*156a0*/  ULOP3.LUT UR4, UR4, UR5, URZ, 0x3c, !UPT ;  /* 0x0000000504047292 */ /* 0x000fe2000f8e3c3f */
[----:B------:R-:W-:Y:S01]  /*156b0*/  VIADD R27, R27, UR7 ;  /* 0x000000071b1b7c36 */ /* 0x000fe20008000000 */
[----:B------:R-:W-:Y:S02]  /*156c0*/  UIMAD UR5, UR6, -0x3, UR8 ;  /* 0xfffffffd060578a4 */ /* 0x000fe4000f8e0208 */
[----:B------:R-:W-:Y:S01]  /*156d0*/  @UP1 ULOP3.LUT UR4, UR4, 0x1, UR6, 0x78, !UPT ;  /* 0x0000000104041892 */ /* 0x000fe2000f8e7806 */
[----:B------:R-:W-:Y:S11]  /*156e0*/  @P1 BRA `(.L_x_37) ;  /* 0x0000012400ac1947 */ /* 0x000ff60003800000 */
[----:B------:R-:W0:Y:S01]  /*156f0*/  LDC.64 R28, c[0x0][0x5c8] ;  /* 0x00017200ff1c7b82 */ /* 0x000e220000000a00 */
[----:B------:R-:W-:Y:S01]  /*15700*/  ULDC.64 UR6, c[0x0][0x5c0] ;  /* 0x0001700000067ab9 */ /* 0x000fe20000000a00 */
[----:B------:R-:W-:Y:S01]  /*15710*/  BSSY B0, `(.L_x_37) ;  /* 0x0001268000007945 */ /* 0x000fe20003800000 */
[-C--:B0-----:R-:W-:Y:S01]  /*15720*/  IMAD R24, R39, R28.reuse, RZ ;  /* 0x0000001c27187224 */ /* 0x081fe200078e02ff */
[----:B------:R-:W-:Y:S01]  /*15730*/  SHF.L.U64.HI R36, R28, 0x3, R29 ;  /* 0x000000031c247819 */ /* 0x000fe2000001021d */
[----:B------:R-:W-:-:S04]  /*15740*/  IMAD.WIDE.U32 R26, R35, R28, R26 ;  /* 0x0000001c231a7225 */ /* 0x000fc800078e001a */
[----:B------:R-:W-:Y:S01]  /*15750*/  IMAD R24, R35, R29, R24 ;  /* 0x0000001d23187224 */ /* 0x000fe200078e0218 */
[C---:B------:R-:W-:Y:S01]  /*15760*/  LEA R30, P2, R28.reuse, R26, 0x7 ;  /* 0x0000001a1c1e7211 */ /* 0x040fe200078438ff */
[----:B------:R-:W-:Y:S02]  /*15770*/  IMAD.SHL.U32 R37, R28, 0x8, RZ ;  /* 0x000000081c257824 */ /* 0x000fe400078e00ff */
[----:B------:R-:W-:Y:S01]  /*15780*/  IMAD.IADD R27, R27, 0x1, R24 ;  /* 0x000000011b1b7824 */ /* 0x000fe200078e0218 */
[C---:B------:R-:W-:Y:S02]  /*15790*/  IADD3 R24, P1, R26.reuse, UR6, RZ ;  /* 0x000000061a187c10 */ /* 0x040fe4000ff3e0ff */
[----:B------:R-:W-:Y:S02]  /*157a0*/  IADD3 R26, P5, P6, R26, UR6, R37 ;  /* 0x000000061a1a7c10 */ /* 0x000fe4000febe025 */
[----:B------:R-:W-:Y:S02]  /*157b0*/  LEA.HI.X R31, R28, R27, R29, 0x7, P2 ;  /* 0x0000001b1c1f7211 */ /* 0x000fe400010f3c1d */
[----:B------:R-:W-:-:S02]  /*157c0*/  IADD3.X R25, R27, UR7, RZ, P1, !PT ;  /* 0x000000071b197c10 */ /* 0x000fc40008ffe4ff */
[--C-:B------:R-:W-:Y:S02]  /*157d0*/  IADD3.X R27, R27, UR7, R36.reuse, P5, P6 ;  /* 0x000000071b1b7c10 */ /* 0x100fe4000afec424 */
[----:B------:R-:W-:Y:S02]  /*157e0*/  FSETP.NEU.AND P5, PT, RZ, UR21, PT ;  /* 0x00000015ff007c0b */ /* 0x000fe4000bfad000 */
[C---:B------:R-:W-:Y:S02]  /*157f0*/  IADD3 R28, P2, P3, R30.reuse, UR6, R37 ;  /* 0x000000061e1c7c10 */ /* 0x040fe4000fb5e025 */
[----:B------:R-:W-:Y:S02]  /*15800*/  IADD3 R30, P1, R30, UR6, RZ ;  /* 0x000000061e1e7c10 */ /* 0x000fe4000ff3e0ff */
[C---:B------:R-:W-:Y:S02]  /*15810*/  IADD3.X R29, R31.reuse, UR7, R36, P2, P3 ;  /* 0x000000071f1d7c10 */ /* 0x040fe400097e6424 */
[----:B------:R-:W-:-:S05]  /*15820*/  IADD3.X R31, R31, UR7, RZ, P1, !PT ;  /* 0x000000071f1f7c10 */ /* 0x000fca0008ffe4ff */
[----:B------:R-:W-:Y:S05]  /*15830*/  @!P5 BRA `(.L_x_38) ;  /* 0x000000d800f4d947 */ /* 0x000fea0003800000 */
[----:B------:R-:W-:Y:S01]  /*15840*/  ULDC.64 UR6, c[0x0][0x5b8] ;  /* 0x00016e0000067ab9 */ /* 0x000fe20000000a00 */
[----:B------:R-:W-:Y:S01]  /*15850*/  BSSY B1, `(.L_x_39) ;  /* 0x0000013000017945 */ /* 0x000fe20003800000 */
[----:B------:R-:W-:Y:S01]  /*15860*/  IMAD.U32 R36, RZ, RZ, UR6 ;  /* 0x00000006ff247e24 */ /* 0x000fe2000f8e00ff */
[----:B------:R-:W-:-:S03]  /*15870*/  UIMAD UR6, UR11, UR6, URZ ;  /* 0x000000060b0672a4 */ /* 0x000fc6000f8e023f */
[----:B------:R-:W-:Y:S01]  /*15880*/  IMAD.WIDE.U32 R32, R36, UR9, R32 ;  /* 0x0000000924207c25 */ /* 0x000fe2000f8e0020 */
[----:B------:R-:W-:-:S03]  /*15890*/  UIMAD UR6, UR9, UR7, UR6 ;  /* 0x00000007090672a4 */ /* 0x000fc6000f8e0206 */
[----:B------:R-:W-:Y:S01]  /*158a0*/  IMAD.MOV.U32 R36, RZ, RZ, R32 ;  /* 0x000000ffff247224 */ /* 0x000fe200078e0020 */
[----:B------:R-:W-:Y:S02]  /*158b0*/  ULDC.64 UR8, c[0x0][0x5a8] ;  /* 0x00016a0000087ab9 */ /* 0x000fe40000000a00 */
[----:B------:R-:W-:Y:S01]  /*158c0*/  VIADD R37, R33, UR6 ;  /* 0x0000000621257c36 */ /* 0x000fe20008000000 */
[----:B------:R-:W-:Y:S02]  /*158d0*/  ULDC.64 UR6, c[0x0][0x5b0] ;  /* 0x00016c0000067ab9 */ /* 0x000fe40000000a00 */
[----:B------:R-:W-:Y:S02]  /*158e0*/  IMAD R40, R39, UR6, RZ ;  /* 0x0000000627287c24 */ /* 0x000fe4000f8e02ff */
[----:B------:R-:W-:-:S04]  /*158f0*/  IMAD.WIDE.U32 R32, R35, UR6, R36 ;  /* 0x0000000623207c25 */ /* 0x000fc8000f8e0024 */
[----:B------:R-:W-:Y:S01]  /*15900*/  IMAD R40, R35, UR7, R40 ;  /* 0x0000000723287c24 */ /* 0x000fe2000f8e0228 */
[----:B------:R-:W-:-:S04]  /*15910*/  IADD3 R32, P1, R32, UR8, RZ ;  /* 0x0000000820207c10 */ /* 0x000fc8000ff3e0ff */
[--C-:B------:R-:W-:Y:S02]  /*15920*/  IADD3.X R33, R33, UR9, R40.reuse, P1, !PT ;  /* 0x0000000921217c10 */ /* 0x100fe40008ffe428 */
[----:B------:R-:W-:Y:S02]  /*15930*/  ISETP.GE.AND P1, PT, R34, 0x1, PT ;  /* 0x000000012200780c */ /* 0x000fe40003f26270 */
[----:B------:R-:W-:Y:S02]  /*15940*/  PRMT R40, RZ, 0x7610, R40 ;  /* 0x00007610ff287816 */ /* 0x000fe40000000028 */
[----:B------:R-:W-:-:S13]  /*15950*/  ISETP.LT.OR P2, PT, R0, 0x1, !P1 ;  /* 0x000000010000780c */ /* 0x000fda0004f41670 */
[----:B------:R-:W-:Y:S05]  /*15960*/  @P2 BRA `(.L_x_40) ;  /* 0x0000000000042947 */ /* 0x000fea0003800000 */
[----:B------:R0:W5:Y:S02]  /*15970*/  LDG.E.U8 R40, desc[UR14][R32.64] ;  /* 0x0000000e20287981 */ /* 0x000164000c1e1100 */
.L_x_40:
[----:B------:R-:W-:Y:S05]  /*15980*/  BSYNC B1 ;  /* 0x0000000000017941 */ /* 0x000fea0003800000 */
.L_x_39:
[----:B-----5:R-:W-:Y:S01]  /*15990*/  LOP3.LUT R40, R40, 0xff, RZ, 0xc0, !PT ;  /* 0x000000ff28287812 */ /* 0x020fe200078ec0ff */
[----:B------:R-:W-:Y:S03]  /*159a0*/  BSSY B1, `(.L_x_41) ;  /* 0x000000b000017945 */ /* 0x000fe60003800000 */
[----:B------:R-:W-:-:S05]  /*159b0*/  F2FP.F16.E4M3.UNPACK_B R40, R40 ;  /* 0x00000028ff28723e */ /* 0x000fca00020006ff */
[----:B------:R-:W-:-:S05]  /*159c0*/  HADD2.F32 R40, -RZ, R40.H0_H0 ;  /* 0x20000028ff287230 */ /* 0x000fca0000004100 */
[----:B------:R-:W-:-:S04]  /*159d0*/  FMUL R40, R40, UR21 ;  /* 0x0000001528287c20 */ /* 0x000fc80008400000 */
[----:B------:R-:W-:-:S05]  /*159e0*/  FFMA R2, R2, UR20, R40 ;  /* 0x0000001402027c23 */ /* 0x000fca0008000028 */
[----:B------:R-:W-:-:S05]  /*159f0*/  F2FP.SATFINITE.E4M3.F32.PACK_AB_MERGE_C R2, RZ, R2, RZ ;  /* 0x00000002ff02723e */ /* 0x000fca00048070ff */
[----:B------:R2:W-:Y:S01]  /*15a00*/  @!P2 STG.E.U8 desc[UR14][R24.64], R2 ;  /* 0x000000021800a986 */ /* 0x0005e2000c10110e */
[----:B------:R-:W-:Y:S02]  /*15a10*/  ISETP.LT.OR P2, PT, R0, 0x2, !P1 ;  /* 0x000000020000780c */ /* 0x000fe40004f41670 */
[----:B--2---:R-:W-:-:S11]  /*15a20*/  PRMT R2, RZ, 0x7610, R2 ;  /* 0x00007610ff027816 */ /* 0x004fd60000000002 */
[----:B------:R-:W-:Y:S05]  /*15a30*/  @P2 BRA `(.L_x_42) ;  /* 0x0000000000042947 */ /* 0x000fea0003800000 */
[----:B------:R2:W5:Y:S02]  /*15a40*/  LDG.E.U8 R2, desc[UR14][R32.64+0x1] ;  /* 0x0000010e20027981 */ /* 0x000564000c1e1100 */
.L_x_42:
[----:B------:R-:W-:Y:S05]  /*15a50*/  BSYNC B1 ;  /* 0x0000000000017941 */ /* 0x000fea0003800000 */
.L_x_41:
        /* <DEDUP_REMOVED lines=8> */
[----:B------:R-:W-:-:S05]  /*15ae0*/  IADD3 R2, P2, R35, 0x8, RZ ;  /* 0x0000000823027810 */ /* 0x000fca0007f5e0ff */
[----:B---3--:R-:W-:-:S04]  /*15af0*/  IMAD.X R3, RZ, RZ, R39, P2 ;  /* 0x000000ffff037224 */ /* 0x008fc800010e0627 */
[----:B------:R-:W-:-:S04]  /*15b00*/  IMAD R3, R3, UR6, RZ ;  /* 0x0000000603037c24 */ /* 0x000fc8000f8e02ff */
[C---:B------:R-:W-:Y:S02]  /*15b10*/  IMAD R40, R2.reuse, UR7, R3 ;  /* 0x0000000702287c24 */ /* 0x040fe4000f8e0203 */
[----:B------:R-:W-:-:S03]  /*15b20*/  IMAD.WIDE.U32 R2, R2, UR6, R36 ;  /* 0x0000000602027c25 */ /* 0x000fc6000f8e0024 */
[----:B------:R-:W-:-:S04]  /*15b30*/  IADD3 R2, P2, R2, UR8, RZ ;  /* 0x0000000802027c10 */ /* 0x000fc8000ff5e0ff */
[--C-:B------:R-:W-:Y:S02]  /*15b40*/  IADD3.X R3, R3, UR9, R40.reuse, P2, !PT ;  /* 0x0000000903037c10 */ /* 0x100fe400097fe428 */
[----:B------:R-:W-:Y:S02]  /*15b50*/  ISETP.GE.AND P2, PT, R34, 0x9, PT ;  /* 0x000000092200780c */ /* 0x000fe40003f46270 */
[----:B------:R-:W-:Y:S02]  /*15b60*/  PRMT R40, RZ, 0x7610, R40 ;  /* 0x00007610ff287816 */ /* 0x000fe40000000028 */
[----:B------:R-:W-:-:S13]  /*15b70*/  ISETP.LT.OR P3, PT, R0, 0x1, !P2 ;  /* 0x000000010000780c */ /* 0x000fda0005761670 */
[----:B------:R-:W-:Y:S05]  /*15b80*/  @P3 BRA `(.L_x_44) ;  /* 0x0000000000043947 */ /* 0x000fea0003800000 */
[----:B------:R3:W5:Y:S02]  /*15b90*/  LDG.E.U8 R40, desc[UR14][R2.64] ;  /* 0x0000000e02287981 */ /* 0x000764000c1e1100 */
.L_x_44:
[----:B------:R-:W-:Y:S05]  /*15ba0*/  BSYNC B1 ;  /* 0x0000000000017941 */ /* 0x000fea0003800000 */
.L_x_43:
        /* <DEDUP_REMOVED lines=9> */
[----:B----4-:R-:W-:-:S11]  /*15c40*/  PRMT R4, RZ, 0x7610, R4 ;  /* 0x00007610ff047816 */ /* 0x010fd60000000004 */
[----:B------:R-:W-:Y:S05]  /*15c50*/  @P3 BRA `(.L_x_46) ;  /* 0x0000000000043947 */ /* 0x000fea0003800000 */
[----:B------:R4:W5:Y:S02]  /*15c60*/  LDG.E.U8 R4, desc[UR14][R2.64+0x1] ;  /* 0x0000010e02047981 */ /* 0x000964000c1e1100 */
.L_x_46:
[----:B------:R-:W-:Y:S05]  /*15c70*/  BSYNC B1 ;  /* 0x0000000000017941 */ /* 0x000fea0003800000 */
.L_x_45:
[----:B-----5:R-:W-:Y:S01]  /*15c80*/  LOP3.LUT R4, R4, 0xff, RZ, 0xc0, !PT ;  /* 0x000000ff04047812 */ /* 0x020fe200078ec0ff */
[----:B------:R-:W-:Y:S01]  /*15c90*/  BSSY B1, `(.L_x_47) ;  /* 0x000000b000017945 */ /* 0x000fe20003800000 */
[----:B------:R-:W-:Y:S02]  /*15ca0*/  ISETP.LT.OR P5, PT, R0, 0x9, !P1 ;  /* 0x000000090000780c */ /* 0x000fe40004fa1670 */
[----:B------:R-:W-:-:S05]  /*15cb0*/  F2FP.F16.E4M3.UNPACK_B R4, R4 ;  /* 0x00000004ff04723e */ /* 0x000fca00020006ff */
[----:B------:R-:W-:-:S05]  /*15cc0*/  HADD2.F32 R4, -RZ, R4.H0_H0 ;  /* 0x20000004ff047230 */ /* 0x000fca0000004100 */
[----:B------:R-:W-:-:S04]  /*15cd0*/  FMUL R4, R4, UR21 ;  /* 0x0000001504047c20 */ /* 0x000fc80008400000 */
[--C-:B------:R-:W-:Y:S01]  /*15ce0*/  FFMA R5, R5, UR20, R4.reuse ;  /* 0x0000001405057c23 */ /* 0x100fe20008000004 */
[----:B------:R-:W-:-:S04]  /*15cf0*/  PRMT R4, RZ, 0x7610, R4 ;  /* 0x00007610ff047816 */ /* 0x000fc80000000004 */
[----:B------:R-:W-:-:S05]  /*15d00*/  F2FP.SATFINITE.E4M3.F32.PACK_AB_MERGE_C R5, RZ, R5, RZ ;  /* 0x00000005ff05723e */ /* 0x000fca00048070ff */
[----:B------:R0:W-:Y:S01]  /*15d10*/  @!P3 STG.E.U8 desc[UR14][R26.64+0x1], R5 ;  /* 0x000001051a00b986 */ /* 0x0001e2000c10110e */
[----:B------:R-:W-:Y:S05]  /*15d20*/  @P5 BRA `(.L_x_48) ;  /* 0x0000000000045947 */ /* 0x000fea0003800000 */
[----:B------:R0:W5:Y:S02]  /*15d30*/  LDG.E.U8 R4, desc[UR14][R32.64+0x8] ;  /* 0x0000080e20047981 */ /* 0x000164000c1e1100 */
.L_x_48:
[----:B------:R-:W-:Y:S05]  /*15d40*/  BSYNC B1 ;  /* 0x0000000000017941 */ /* 0x000fea0003800000 */
.L_x_47:
        /* <DEDUP_REMOVED lines=12> */
.L_x_50:
[----:B------:R-:W-:Y:S05]  /*15e10*/  BSYNC B1 ;  /* 0x0000000000017941 */ /* 0x000fea0003800000 */
.L_x_49:
        /* <DEDUP_REMOVED lines=12> */
.L_x_52:
[----:B------:R-:W-:Y:S05]  /*15ee0*/  BSYNC B1 ;  /* 0x0000000000017941 */ /* 0x000fea0003800000 */
.L_x_51:
        /* <DEDUP_REMOVED lines=12> */
.L_x_54:
[----:B------:R-:W-:Y:S05]  /*15fb0*/  BSYNC B1 ;  /* 0x0000000000017941 */ /* 0x000fea0003800000 */
.L_x_53:
        /* <DEDUP_REMOVED lines=12> */
.L_x_56:
[----:B------:R-:W-:Y:S05]  /*16080*/  BSYNC B1 ;  /* 0x0000000000017941 */ /* 0x000fea0003800000 */
.L_x_55:
        /* <DEDUP_REMOVED lines=12> */
.L_x_58:
[----:B------:R-:W-:Y:S05]  /*16150*/  BSYNC B1 ;  /* 0x0000000000017941 */ /* 0x000fea0003800000 */
.L_x_57:
        /* <DEDUP_REMOVED lines=12> */
.L_x_60:
[----:B------:R-:W-:Y:S05]  /*16220*/  BSYNC B1 ;  /* 0x0000000000017941 */ /* 0x000fea0003800000 */
.L_x_59:
        /* <DEDUP_REMOVED lines=12> */
.L_x_62:
[----:B------:R-:W-:Y:S05]  /*162f0*/  BSYNC B1 ;  /* 0x0000000000017941 */ /* 0x000fea0003800000 */
.L_x_61:
        /* <DEDUP_REMOVED lines=12> */
.L_x_64:
[----:B------:R-:W-:Y:S05]  /*163c0*/  BSYNC B1 ;  /* 0x0000000000017941 */ /* 0x000fea0003800000 */
.L_x_63:
        /* <DEDUP_REMOVED lines=12> */
.L_x_66:
[----:B------:R-:W-:Y:S05]  /*16490*/  BSYNC B1 ;  /* 0x0000000000017941 */ /* 0x000fea0003800000 */
.L_x_65:
        /* <DEDUP_REMOVED lines=12> */
.L_x_68:
[----:B------:R-:W-:Y:S05]  /*16560*/  BSYNC B1 ;  /* 0x0000000000017941 */ /* 0x000fea0003800000 */
.L_x_67:
        /* <DEDUP_REMOVED lines=12> */
.L_x_70:
[----:B------:R-:W-:Y:S05]  /*16630*/  BSYNC B1 ;  /* 0x0000000000017941 */ /* 0x000fea0003800000 */
.L_x_69:
        /* <DEDUP_REMOVED lines=12> */
.L_x_72:
[----:B------:R-:W-:Y:S05]  /*16700*/  BSYNC B1 ;  /* 0x0000000000017941 */ /* 0x000fea0003800000 */
.L_x_71:
        /* <DEDUP_REMOVED lines=12> */
.L_x_74:
[----:B------:R-:W-:Y:S05]  /*167d0*/  BSYNC B1 ;  /* 0x0000000000017941 */ /* 0x000fea0003800000 */
.L_x_73:
        /* <DEDUP_REMOVED lines=12> */
.L_x_76:
[----:B------:R-:W-:Y:S05]  /*168a0*/  BSYNC B1 ;  /* 0x0000000000017941 */ /* 0x000fea0003800000 */
.L_x_75:
        /* <DEDUP_REMOVED lines=12> */
.L_x_78:
[----:B------:R-:W-:Y:S05]  /*16970*/  BSYNC B1 ;  /* 0x0000000000017941 */ /* 0x000fea0003800000 */
.L_x_77:
        /* <DEDUP_REMOVED lines=12> */
.L_x_80:
[----:B------:R-:W-:Y:S05]  /*16a40*/  BSYNC B1 ;  /* 0x0000000000017941 */ /* 0x000fea0003800000 */
.L_x_79:
        /* <DEDUP_REMOVED lines=12> */
.L_x_82:
[----:B------:R-:W-:Y:S05]  /*16b10*/  BSYNC B1 ;  /* 0x0000000000017941 */ /* 0x000fea0003800000 */
.L_x_81:
        /* <DEDUP_REMOVED lines=12> */
.L_x_84:
[----:B------:R-:W-:Y:S05]  /*16be0*/  BSYNC B1 ;  /* 0x0000000000017941 */ /* 0x000fea0003800000 */
.L_x_83:
        /* <DEDUP_REMOVED lines=12> */
.L_x_86:
[----:B------:R-:W-:Y:S05]  /*16cb0*/  BSYNC B1 ;  /* 0x0000000000017941 */ /* 0x000fea0003800000 */
.L_x_85:
        /* <DEDUP_REMOVED lines=12> */
.L_x_88:
[----:B------:R-:W-:Y:S05]  /*16d80*/  BSYNC B1 ;  /* 0x0000000000017941 */ /* 0x000fea0003800000 */
.L_x_87:
        /* <DEDUP_REMOVED lines=12> */
.L_x_90:
[----:B------:R-:W-:Y:S05]  /*16e50*/  BSYNC B1 ;  /* 0x0000000000017941 */ /* 0x000fea0003800000 */
.L_x_89:
        /* <DEDUP_REMOVED lines=12> */
.L_x_92:
[----:B------:R-:W-:Y:S05]  /*16f20*/  BSYNC B1 ;  /* 0x0000000000017941 */ /* 0x000fea0003800000 */
.L_x_91:
        /* <DEDUP_REMOVED lines=12> */
.L_x_94:
[----:B------:R-:W-:Y:S05]  /*16ff0*/  BSYNC B1 ;  /* 0x0000000000017941 */ /* 0x000fea0003800000 */
.L_x_93:
        /* <DEDUP_REMOVED lines=12> */
.L_x_96:
[----:B------:R-:W-:Y:S05]  /*170c0*/  BSYNC B1 ;  /* 0x0000000000017941 */ /* 0x000fea0003800000 */
.L_x_95:
        /* <DEDUP_REMOVED lines=12> */
.L_x_98:
[----:B------:R-:W-:Y:S05]  /*17190*/  BSYNC B1 ;  /* 0x0000000000017941 */ /* 0x000fea0003800000 */
.L_x_97:
        /* <DEDUP_REMOVED lines=12> */
.L_x_100:
[----:B------:R-:W-:Y:S05]  /*17260*/  BSYNC B1 ;  /* 0x0000000000017941 */ /* 0x000fea0003800000 */
.L_x_99:
        /* <DEDUP_REMOVED lines=12> */
.L_x_102:
[----:B------:R-:W-:Y:S05]  /*17330*/  BSYNC B1 ;  /* 0x0000000000017941 */ /* 0x000fea0003800000 */
.L_x_101:
        /* <DEDUP_REMOVED lines=12> */
.L_x_104:
[----:B------:R-:W-:Y:S05]  /*17400*/  BSYNC B1 ;  /* 0x0000000000017941 */ /* 0x000fea0003800000 */
.L_x_103:
        /* <DEDUP_REMOVED lines=12> */
.L_x_106:
[----:B------:R-:W-:Y:S05]  /*174d0*/  BSYNC B1 ;  /* 0x0000000000017941 */ /* 0x000fea0003800000 */
.L_x_105:
        /* <DEDUP_REMOVED lines=12> */
.L_x_108:
[----:B------:R-:W-:Y:S05]  /*175a0*/  BSYNC B1 ;  /* 0x0000000000017941 */ /* 0x000fea0003800000 */
.L_x_107:
        /* <DEDUP_REMOVED lines=12> */
.L_x_110:
[----:B------:R-:W-:Y:S05]  /*17670*/  BSYNC B1 ;  /* 0x0000000000017941 */ /* 0x000fea0003800000 */
.L_x_109:
        /* <DEDUP_REMOVED lines=12> */
.L_x_112:
[----:B------:R-:W-:Y:S05]  /*17740*/  BSYNC B1 ;  /* 0x0000000000017941 */ /* 0x000fea0003800000 */
.L_x_111:
        /* <DEDUP_REMOVED lines=12> */
.L_x_114:
[----:B------:R-:W-:Y:S05]  /*17810*/  BSYNC B1 ;  /* 0x0000000000017941 */ /* 0x000fea0003800000 */
.L_x_113:
        /* <DEDUP_REMOVED lines=12> */
.L_x_116:
[----:B------:R-:W-:Y:S05]  /*178e0*/  BSYNC B1 ;  /* 0x0000000000017941 */ /* 0x000fea0003800000 */
.L_x_115:
        /* <DEDUP_REMOVED lines=12> */
.L_x_118:
[----:B------:R-:W-:Y:S05]  /*179b0*/  BSYNC B1 ;  /* 0x0000000000017941 */ /* 0x000fea0003800000 */
.L_x_117:
        /* <DEDUP_REMOVED lines=12> */
.L_x_120:
[----:B------:R-:W-:Y:S05]  /*17a80*/  BSYNC B1 ;  /* 0x0000000000017941 */ /* 0x000fea0003800000 */
.L_x_119:
        /* <DEDUP_REMOVED lines=12> */
.L_x_122:
[----:B------:R-:W-:Y:S05]  /*17b50*/  BSYNC B1 ;  /* 0x0000000000017941 */ /* 0x000fea0003800000 */
.L_x_121:
[----:B-----5:R-:W-:Y:S01]  /*17b60*/  LOP3.LUT R4, R4, 0xff, RZ, 0xc0, !PT ;  /* 0x000000ff04047812 */ /* 0x020fe200078ec0ff */
[----:B------:R-:W-:Y:S01]  /*17b70*/  BSSY B1, `(.L_x_123) ;  /* 0x000000b000017945 */ /* 0x000fe20003800000 */
[----:B------:R-:W-:Y:S02]  /*17b80*/  ISETP.LT.OR P5, PT, R0, 0x51, !P2 ;  /* 0x000000510000780c */ /* 0x000fe400057a1670 */
[----:B------:R-:W-:-:S05]  /*17b90*/  F2FP.F16.E4M3.UNPACK_B R4, R4 ;  /* 0x00000004ff04723e */ /* 0x000fca00020006ff */
[----:B------:R-:W-:-:S05]  /*17ba0*/  HADD2.F32 R4, -RZ, R4.H0_H0 ;  /* 0x20000004ff047230 */ /* 0x000fca0000004100 */
[----:B------:R-:W-:-:S04]  /*17bb0*/  FMUL R4, R4, UR21 ;  /* 0x0000001504047c20 */ /* 0x000fc80008400000 */
[----:B------:R-:W-:-:S05]  /*17bc0*/  FFMA R4, R171, UR20, R4 ;  /* 0x00000014ab047c23 */ /* 0x000fca0008000004 */
[----:B0-----:R-:W-:Y:S02]  /*17bd0*/  F2FP.SATFINITE.E4M3.F32.PACK_AB_MERGE_C R5, RZ, R4, RZ ;  /* 0x00000004ff05723e */ /* 0x001fe400048070ff */
[----:B------:R-:W-:-:S03]  /*17be0*/  PRMT R4, RZ, 0x7610, R4 ;  /* 0x00007610ff047816 */ /* 0x000fc60000000004 */
[----:B------:R0:W-:Y:S01]  /*17bf0*/  @!P3 STG.E.U8 desc[UR14][R24.64+0x51], R5 ;  /* 0x000051051800b986 */ /* 0x0001e2000c10110e */
[----:B------:R-:W-:Y:S05]  /*17c00*/  @P5 BRA `(.L_x_124) ;  /* 0x0000000000045947 */ /* 0x000fea0003800000 */
[----:B------:R0:W5:Y:S02]  /*17c10*/  LDG.E.U8 R4, desc[UR14][R2.64+0x50] ;  /* 0x0000500e02047981 */ /* 0x000164000c1e1100 */
.L_x_124:
[----:B------:R-:W-:Y:S05]  /*17c20*/  BSYNC B1 ;  /* 0x0000000000017941 */ /* 0x000fea0003800000 */
.L_x_123:
        /* <DEDUP_REMOVED lines=12> */
.L_x_126:
[----:B------:R-:W-:Y:S05]  /*17cf0*/  BSYNC B1 ;  /* 0x0000000000017941 */ /* 0x000fea0003800000 */
.L_x_125:
        /* <DEDUP_REMOVED lines=12> */
.L_x_128:
[----:B------:R-:W-:Y:S05]  /*17dc0*/  BSYNC B1 ;  /* 0x0000000000017941 */ /* 0x000fea0003800000 */
.L_x_127:
[----:B-----5:R-:W-:Y:S01]  /*17dd0*/  LOP3.LUT R4, R4, 0xff, RZ, 0xc0, !PT ;  /* 0x000000ff04047812 */ /* 0x020fe200078ec0ff */
[----:B------:R-:W-:Y:S01]  /*17de0*/  BSSY B1, `(.L_x_129) ;  /* 0x000000b000017945 */ /* 0x000fe20003800000 */
[----:B------:R-:W-:Y:S02]  /*17df0*/  ISETP.LT.OR P3, PT, R0, 0x5a, !P1 ;  /* 0x0000005a0000780c */ /* 0x000fe40004f61670 */
[----:B------:R-:W-:-:S05]  /*17e00*/  F2FP.F16.E4M3.UNPACK_B R4, R4 ;  /* 0x00000004ff04723e */ /* 0x000fca00020006ff */
[----:B------:R-:W-:-:S05]  /*17e10*/  HADD2.F32 R4, -RZ, R4.H0_H0 ;  /* 0x20000004ff047230 */ /* 0x000fca0000004100 */
[----:B0-----:R-:W-:Y:S01]  /*17e20*/  FMUL R5, R4, UR21 ;  /* 0x0000001504057c20 */ /* 0x001fe20008400000 */
[----:B------:R-:W-:-:S03]  /*17e30*/  PRMT R4, RZ, 0x7610, R4 ;  /* 0x00007610ff047816 */ /* 0x000fc60000000004 */
[----:B------:R-:W-:-:S05]  /*17e40*/  FFMA R5, R174, UR20, R5 ;  /* 0x00000014ae057c23 */ /* 0x000fca0008000005 */
[----:B------:R-:W-:-:S05]  /*17e50*/  F2FP.SATFINITE.E4M3.F32.PACK_AB_MERGE_C R5, RZ, R5, RZ ;  /* 0x00000005ff05723e */ /* 0x000fca00048070ff */
[----:B------:R0:W-:Y:S01]  /*17e60*/  @!P5 STG.E.U8 desc[UR14][R24.64+0x58], R5 ;  /* 0x000058051800d986 */ /* 0x0001e2000c10110e */
[----:B------:R-:W-:Y:S05]  /*17e70*/  @P3 BRA `(.L_x_130) ;  /* 0x0000000000043947 */ /* 0x000fea0003800000 */
[----:B------:R0:W5:Y:S02]  /*17e80*/  LDG.E.U8 R4, desc[UR14][R32.64+0x59] ;  /* 0x0000590e20047981 */ /* 0x000164000c1e1100 */
.L_x_130:
[----:B------:R-:W-:Y:S05]  /*17e90*/  BSYNC B1 ;  /* 0x0000000000017941 */ /* 0x000fea0003800000 */
.L_x_129:
        /* <DEDUP_REMOVED lines=12> */
.L_x_132:
[----:B------:R-:W-:Y:S05]  /*17f60*/  BSYNC B1 ;  /* 0x0000000000017941 */ /* 0x000fea0003800000 */
.L_x_131:
        /* <DEDUP_REMOVED lines=12> */
.L_x_134:
[----:B------:R-:W-:Y:S05]  /*18030*/  BSYNC B1 ;  /* 0x0000000000017941 */ /* 0x000fea0003800000 */
.L_x_133:
        /* <DEDUP_REMOVED lines=12> */
.L_x_136:
[----:B------:R-:W-:Y:S05]  /*18100*/  BSYNC B1 ;  /* 0x0000000000017941 */ /* 0x000fea0003800000 */
.L_x_135:
        /* <DEDUP_REMOVED lines=12> */
.L_x_138:
[----:B------:R-:W-:Y:S05]  /*181d0*/  BSYNC B1 ;  /* 0x0000000000017941 */ /* 0x000fea0003800000 */
.L_x_137:
        /* <DEDUP_REMOVED lines=12> */
.L_x_140:
[----:B------:R-:W-:Y:S05]  /*182a0*/  BSYNC B1 ;  /* 0x0000000000017941 */ /* 0x000fea0003800000 */
.L_x_139:
        /* <DEDUP_REMOVED lines=12> */
.L_x_142:
[----:B------:R-:W-:Y:S05]  /*18370*/  BSYNC B1 ;  /* 0x0000000000017941 */ /* 0x000fea0003800000 */
.L_x_141:
        /* <DEDUP_REMOVED lines=12> */
.L_x_144:
[----:B------:R-:W-:Y:S05]  /*18440*/  BSYNC B1 ;  /* 0x0000000000017941 */ /* 0x000fea0003800000 */
.L_x_143:
        /* <DEDUP_REMOVED lines=12> */
.L_x_146:
[----:B------:R-:W-:Y:S05]  /*18510*/  BSYNC B1 ;  /* 0x0000000000017941 */ /* 0x000fea0003800000 */
.L_x_145:
        /* <DEDUP_REMOVED lines=12> */
.L_x_148:
[----:B------:R-:W-:Y:S05]  /*185e0*/  BSYNC B1 ;  /* 0x0000000000017941 */ /* 0x000fea0003800000 */
.L_x_147:
        /* <DEDUP_REMOVED lines=12> */
.L_x_150:
[----:B------:R-:W-:Y:S05]  /*186b0*/  BSYNC B1 ;  /* 0x0000000000017941 */ /* 0x000fea0003800000 */
.L_x_149:
        /* <DEDUP_REMOVED lines=12> */
.L_x_152:
[----:B------:R-:W-:Y:S05]  /*18780*/  BSYNC B1 ;  /* 0x0000000000017941 */ /* 0x000fea0003800000 */
.L_x_151:
        /* <DEDUP_REMOVED lines=12> */
.L_x_154:
[----:B------:R-:W-:Y:S05]  /*18850*/  BSYNC B1 ;  /* 0x0000000000017941 */ /* 0x000fea0003800000 */
.L_x_153:
        /* <DEDUP_REMOVED lines=12> */
.L_x_156:
[----:B------:R-:W-:Y:S05]  /*18920*/  BSYNC B1 ;  /* 0x0000000000017941 */ /* 0x000fea0003800000 */
.L_x_155:
        /* <DEDUP_REMOVED lines=12> */
.L_x_158:
[----:B------:R-:W-:Y:S05]  /*189f0*/  BSYNC B1 ;  /* 0x0000000000017941 */ /* 0x000fea0003800000 */
.L_x_157:
        /* <DEDUP_REMOVED lines=12> */
.L_x_160:
[----:B------:R-:W-:Y:S05]  /*18ac0*/  BSYNC B1 ;  /* 0x0000000000017941 */ /* 0x000fea0003800000 */
.L_x_159:
        /* <DEDUP_REMOVED lines=12> */
.L_x_162:
[----:B------:R-:W-:Y:S05]  /*18b90*/  BSYNC B1 ;  /* 0x0000000000017941 */ /* 0x000fea0003800000 */
.L_x_161:
        /* <DEDUP_REMOVED lines=12> */
.L_x_164:
[----:B------:R-:W-:Y:S05]  /*18c60*/  BSYNC B1 ;  /* 0x0000000000017941 */ /* 0x000fea0003800000 */
.L_x_163:
        /* <DEDUP_REMOVED lines=12> */
.L_x_166:
[----:B------:R-:W-:Y:S05]  /*18d30*/  BSYNC B1 ;  /* 0x0000000000017941 */ /* 0x000fea0003800000 */
.L_x_165:
        /* <DEDUP_REMOVED lines=12> */
.L_x_168:
[----:B------:R-:W-:Y:S05]  /*18e00*/  BSYNC B1 ;  /* 0x0000000000017941 */ /* 0x000fea0003800000 */
.L_x_167:
        /* <DEDUP_REMOVED lines=12> */
.L_x_170:
[----:B------:R-:W-:Y:S05]  /*18ed0*/  BSYNC B1 ;  /* 0x0000000000017941 */ /* 0x000fea0003800000 */
.L_x_169:
        /* <DEDUP_REMOVED lines=12> */
.L_x_172:
[----:B------:R-:W-:Y:S05]  /*18fa0*/  BSYNC B1 ;  /* 0x0000000000017941 */ /* 0x000fea0003800000 */
.L_x_171:
        /* <DEDUP_REMOVED lines=12> */
.L_x_174:
[----:B------:R-:W-:Y:S05]  /*19070*/  BSYNC B1 ;  /* 0x0000000000017941 */ /* 0x000fea0003800000 */
.L_x_173:
        /* <DEDUP_REMOVED lines=12> */
.L_x_176:
[----:B------:R-:W-:Y:S05]  /*19140*/  BSYNC B1 ;  /* 0x0000000000017941 */ /* 0x000fea0003800000 */
.L_x_175:
        /* <DEDUP_REMOVED lines=12> */
.L_x_178:
[----:B------:R-:W-:Y:S05]  /*19210*/  BSYNC B1 ;  /* 0x0000000000017941 */ /* 0x000fea0003800000 */
.L_x_177:
        /* <DEDUP_REMOVED lines=12> */
.L_x_180:
[----:B------:R-:W-:Y:S05]  /*192e0*/  BSYNC B1 ;  /* 0x0000000000017941 */ /* 0x000fea0003800000 */
.L_x_179:
        /* <DEDUP_REMOVED lines=12> */
.L_x_182:
[----:B------:R-:W-:Y:S05]  /*193b0*/  BSYNC B1 ;  /* 0x0000000000017941 */ /* 0x000fea0003800000 */
.L_x_181:
        /* <DEDUP_REMOVED lines=12> */
.L_x_184:
[----:B------:R-:W-:Y:S05]  /*19480*/  BSYNC B1 ;  /* 0x0000000000017941 */ /* 0x000fea0003800000 */
.L_x_183:
        /* <DEDUP_REMOVED lines=12> */
.L_x_186:
[----:B------:R-:W-:Y:S05]  /*19550*/  BSYNC B1 ;  /* 0x0000000000017941 */ /* 0x000fea0003800000 */
.L_x_185:
        /* <DEDUP_REMOVED lines=12> */
.L_x_188:
[----:B------:R-:W-:Y:S05]  /*19620*/  BSYNC B1 ;  /* 0x0000000000017941 */ /* 0x000fea0003800000 */
.L_x_187:
        /* <DEDUP_REMOVED lines=12> */
.L_x_190:
[----:B------:R-:W-:Y:S05]  /*196f0*/  BSYNC B1 ;  /* 0x0000000000017941 */ /* 0x000fea0003800000 */
.L_x_189:
        /* <DEDUP_REMOVED lines=12> */
.L_x_192:
[----:B------:R-:W-:Y:S05]  /*197c0*/  BSYNC B1 ;  /* 0x0000000000017941 */ /* 0x000fea0003800000 */
.L_x_191:
        /* <DEDUP_REMOVED lines=12> */
.L_x_194:
[----:B------:R-:W-:Y:S05]  /*19890*/  BSYNC B1 ;  /* 0x0000000000017941 */ /* 0x000fea0003800000 */
.L_x_193:
        /* <DEDUP_REMOVED lines=12> */
.L_x_196:
[----:B------:R-:W-:Y:S05]  /*19960*/  BSYNC B1 ;  /* 0x0000000000017941 */ /* 0x000fea0003800000 */
.L_x_195:
        /* <DEDUP_REMOVED lines=12> */
.L_x_198:
[----:B------:R-:W-:Y:S05]  /*19a30*/  BSYNC B1 ;  /* 0x0000000000017941 */ /* 0x000fea0003800000 */
.L_x_197:
        /* <DEDUP_REMOVED lines=12> */
.L_x_200:
[----:B------:R-:W-:Y:S05]  /*19b00*/  BSYNC B1 ;  /* 0x0000000000017941 */ /* 0x000fea0003800000 */
.L_x_199:
        /* <DEDUP_REMOVED lines=12> */
.L_x_202:
[----:B------:R-:W-:Y:S05]  /*19bd0*/  BSYNC B1 ;  /* 0x0000000000017941 */ /* 0x000fea0003800000 */
.L_x_201:
        /* <DEDUP_REMOVED lines=12> */
.L_x_204:
[----:B------:R-:W-:Y:S05]  /*19ca0*/  BSYNC B1 ;  /* 0x0000000000017941 */ /* 0x000fea0003800000 */
.L_x_203:
        /* <DEDUP_REMOVED lines=12> */
.L_x_206:
[----:B------:R-:W-:Y:S05]  /*19d70*/  BSYNC B1 ;  /* 0x0000000000017941 */ /* 0x000fea0003800000 */
.L_x_205:
        /* <DEDUP_REMOVED lines=12> */
.L_x_208:
[----:B------:R-:W-:Y:S05]  /*19e40*/  BSYNC B1 ;  /* 0x0000000000017941 */ /* 0x000fea0003800000 */
.L_x_207:
        /* <DEDUP_REMOVED lines=12> */
.L_x_210:
[----:B------:R-:W-:Y:S05]  /*19f10*/  BSYNC B1 ;  /* 0x0000000000017941 */ /* 0x000fea0003800000 */
.L_x_209:
        /* <DEDUP_REMOVED lines=12> */
.L_x_212:
[----:B------:R-:W-:Y:S05]  /*19fe0*/  BSYNC B1 ;  /* 0x0000000000017941 */ /* 0x000fea0003800000 */
.L_x_211:
        /* <DEDUP_REMOVED lines=12> */
.L_x_214:
[----:B------:R-:W-:Y:S05]  /*1a0b0*/  BSYNC B1 ;  /* 0x0000000000017941 */ /* 0x000fea0003800000 */
.L_x_213:
        /* <DEDUP_REMOVED lines=12> */
.L_x_216:
[----:B------:R-:W-:Y:S05]  /*1a180*/  BSYNC B1 ;  /* 0x0000000000017941 */ /* 0x000fea0003800000 */
.L_x_215:
        /* <DEDUP_REMOVED lines=12> */
.L_x_218:
[----:B------:R-:W-:Y:S05]  /*1a250*/  BSYNC B1 ;  /* 0x0000000000017941 */ /* 0x000fea0003800000 */
.L_x_217:
        /* <DEDUP_REMOVED lines=12> */
.L_x_220:
[----:B------:R-:W-:Y:S05]  /*1a320*/  BSYNC B1 ;  /* 0x0000000000017941 */ /* 0x000fea0003800000 */
.L_x_219:
        /* <DEDUP_REMOVED lines=12> */
.L_x_222:
[----:B------:R-:W-:Y:S05]  /*1a3f0*/  BSYNC B1 ;  /* 0x0000000000017941 */ /* 0x000fea0003800000 */
.L_x_221:
        /* <DEDUP_REMOVED lines=12> */
.L_x_224:
[----:B------:R-:W-:Y:S05]  /*1a4c0*/  BSYNC B1 ;  /* 0x0000000000017941 */ /* 0x000fea0003800000 */
.L_x_223:
        /* <DEDUP_REMOVED lines=12> */
.L_x_226:
[----:B------:R-:W-:Y:S05]  /*1a590*/  BSYNC B1 ;  /* 0x0000000000017941 */ /* 0x000fea0003800000 */
.L_x_225:
        /* <DEDUP_REMOVED lines=12> */
.L_x_228:
[----:B------:R-:W-:Y:S05]  /*1a660*/  BSYNC B1 ;  /* 0x0000000000017941 */ /* 0x000fea0003800000 */
.L_x_227:
        /* <DEDUP_REMOVED lines=12> */
.L_x_230:
[----:B------:R-:W-:Y:S05]  /*1a730*/  BSYNC B1 ;  /* 0x0000000000017941 */ /* 0x000fea0003800000 */
.L_x_229:
        /* <DEDUP_REMOVED lines=12> */
.L_x_232:
[----:B------:R-:W-:Y:S05]  /*1a800*/  BSYNC B1 ;  /* 0x0000000000017941 */ /* 0x000fea0003800000 */
.L_x_231:
        /* <DEDUP_REMOVED lines=12> */
.L_x_234:
[----:B------:R-:W-:Y:S05]  /*1a8d0*/  BSYNC B1 ;  /* 0x0000000000017941 */ /* 0x000fea0003800000 */
.L_x_233:
        /* <DEDUP_REMOVED lines=12> */
.L_x_236:
[----:B------:R-:W-:Y:S05]  /*1a9a0*/  BSYNC B1 ;  /* 0x0000000000017941 */ /* 0x000fea0003800000 */
.L_x_235:
        /* <DEDUP_REMOVED lines=12> */
.L_x_238:
[----:B------:R-:W-:Y:S05]  /*1aa70*/  BSYNC B1 ;  /* 0x0000000000017941 */ /* 0x000fea0003800000 */
.L_x_237:
        /* <DEDUP_REMOVED lines=12> */
.L_x_240:
[----:B------:R-:W-:Y:S05]  /*1ab40*/  BSYNC B1 ;  /* 0x0000000000017941 */ /* 0x000fea0003800000 */
.L_x_239:
        /* <DEDUP_REMOVED lines=12> */
.L_x_242:
[----:B------:R-:W-:Y:S05]  /*1ac10*/  BSYNC B1 ;  /* 0x0000000000017941 */ /* 0x000fea0003800000 */
.L_x_241:
        /* <DEDUP_REMOVED lines=12> */
.L_x_244:
[----:B------:R-:W-:Y:S05]  /*1ace0*/  BSYNC B1 ;  /* 0x0000000000017941 */ /* 0x000fea0003800000 */
.L_x_243:
        /* <DEDUP_REMOVED lines=12> */
.L_x_246:
[----:B------:R-:W-:Y:S05]  /*1adb0*/  BSYNC B1 ;  /* 0x0000000000017941 */ /* 0x000fea0003800000 */
.L_x_245:
        /* <DEDUP_REMOVED lines=12> */
.L_x_248:
[----:B------:R-:W-:Y:S05]  /*1ae80*/  BSYNC B1 ;  /* 0x0000000000017941 */ /* 0x000fea0003800000 */
.L_x_247:
        /* <DEDUP_REMOVED lines=12> */
.L_x_250:
[----:B------:R-:W-:Y:S05]  /*1af50*/  BSYNC B1 ;  /* 0x0000000000017941 */ /* 0x000fea0003800000 */
.L_x_249:
        /* <DEDUP_REMOVED lines=12> */
.L_x_252:
[----:B------:R-:W-:Y:S05]  /*1b020*/  BSYNC B1 ;  /* 0x0000000000017941 */ /* 0x000fea0003800000 */
.L_x_251:
        /* <DEDUP_REMOVED lines=12> */
.L_x_254:
[----:B------:R-:W-:Y:S05]  /*1b0f0*/  BSYNC B1 ;  /* 0x0000000000017941 */ /* 0x000fea0003800000 */
.L_x_253:
        /* <DEDUP_REMOVED lines=12> */
.L_x_256:
[----:B------:R-:W-:Y:S05]  /*1b1c0*/  BSYNC B1 ;  /* 0x0000000000017941 */ /* 0x000fea0003800000 */
.L_x_255:
[----:B0-----:R-:W2:Y:S01]  /*1b1d0*/  LDL.LU R5, [R1+0x200] ;  /* 0x0002000001057983 */ /* 0x001ea20000300800 */
[----:B-----5:R-:W-:Y:S01]  /*1b1e0*/  LOP3.LUT R4, R4, 0xff, RZ, 0xc0, !PT ;  /* 0x000000ff04047812 */ /* 0x020fe200078ec0ff */
[----:B------:R-:W-:Y:S01]  /*1b1f0*/  BSSY B1, `(.L_x_257) ;  /* 0x000000b000017945 */ /* 0x000fe20003800000 */
[----:B------:R-:W-:Y:S02]  /*1b200*/  ISETP.LT.OR P3, PT, R0, 0xda, !P1 ;  /* 0x000000da0000780c */ /* 0x000fe40004f61670 */
[----:B------:R-:W-:-:S05]  /*1b210*/  F2FP.F16.E4M3.UNPACK_B R4, R4 ;  /* 0x00000004ff04723e */ /* 0x000fca00020006ff */
[----:B------:R-:W-:-:S05]  /*1b220*/  HADD2.F32 R4, -RZ, R4.H0_H0 ;  /* 0x20000004ff047230 */ /* 0x000fca0000004100 */
[----:B------:R-:W-:-:S04]  /*1b230*/  FMUL R4, R4, UR21 ;  /* 0x0000001504047c20 */ /* 0x000fc80008400000 */
[----:B--2---:R-:W-:-:S05]  /*1b240*/  FFMA R4, R5, UR20, R4 ;  /* 0x0000001405047c23 */ /* 0x004fca0008000004 */
[----:B------:R-:W-:Y:S02]  /*1b250*/  F2FP.SATFINITE.E4M3.F32.PACK_AB_MERGE_C R5, RZ, R4, RZ ;  /* 0x00000004ff05723e */ /* 0x000fe400048070ff */
[----:B------:R-:W-:-:S03]  /*1b260*/  PRMT R4, RZ, 0x7610, R4 ;  /* 0x00007610ff047816 */ /* 0x000fc60000000004 */
[----:B------:R0:W-:Y:S01]  /*1b270*/  @!P5 STG.E.U8 desc[UR14][R24.64+0xd8], R5 ;  /* 0x0000d8051800d986 */ /* 0x0001e2000c10110e */
[----:B------:R-:W-:Y:S05]  /*1b280*/  @P3 BRA `(.L_x_258) ;  /* 0x0000000000043947 */ /* 0x000fea0003800000 */
[----:B------:R2:W5:Y:S02]  /*1b290*/  LDG.E.U8 R4, desc[UR14][R32.64+0xd9] ;  /* 0x0000d90e20047981 */ /* 0x000564000c1e1100 */
.L_x_258:
[----:B------:R-:W-:Y:S05]  /*1b2a0*/  BSYNC B1 ;  /* 0x0000000000017941 */ /* 0x000fea0003800000 */
.L_x_257:
[----:B0-----:R-:W3:Y:S01]  /*1b2b0*/  LDL.LU R5, [R1+0x204] ;  /* 0x0002040001057983 */ /* 0x001ee20000300800 */
[----:B-----5:R-:W-:Y:S01]  /*1b2c0*/  LOP3.LUT R4, R4, 0xff, RZ, 0xc0, !PT ;  /* 0x000000ff04047812 */ /* 0x020fe200078ec0ff */
[----:B------:R-:W-:Y:S01]  /*1b2d0*/  BSSY B1, `(.L_x_259) ;  /* 0x000000b000017945 */ /* 0x000fe20003800000 */
[----:B------:R-:W-:Y:S02]  /*1b2e0*/  ISETP.LT.OR P5, PT, R0, 0xd9, !P2 ;  /* 0x000000d90000780c */ /* 0x000fe400057a1670 */
[----:B------:R-:W-:-:S05]  /*1b2f0*/  F2FP.F16.E4M3.UNPACK_B R4, R4 ;  /* 0x00000004ff04723e */ /* 0x000fca00020006ff */
[----:B------:R-:W-:-:S05]  /*1b300*/  HADD2.F32 R4, -RZ, R4.H0_H0 ;  /* 0x20000004ff047230 */ /* 0x000fca0000004100 */
[----:B------:R-:W-:-:S04]  /*1b310*/  FMUL R4, R4, UR21 ;  /* 0x0000001504047c20 */ /* 0x000fc80008400000 */
[----:B---3--:R-:W-:-:S05]  /*1b320*/  FFMA R4, R5, UR20, R4 ;  /* 0x0000001405047c23 */ /* 0x008fca0008000004 */
[----:B------:R-:W-:Y:S02]  /*1b330*/  F2FP.SATFINITE.E4M3.F32.PACK_AB_MERGE_C R5, RZ, R4, RZ ;  /* 0x00000004ff05723e */ /* 0x000fe400048070ff */
[----:B------:R-:W-:-:S03]  /*1b340*/  PRMT R4, RZ, 0x7610, R4 ;  /* 0x00007610ff047816 */ /* 0x000fc60000000004 */
[----:B------:R0:W-:Y:S01]  /*1b350*/  @!P3 STG.E.U8 desc[UR14][R24.64+0xd9], R5 ;  /* 0x0000d9051800b986 */ /* 0x0001e2000c10110e */
[----:B------:R-:W-:Y:S05]  /*1b360*/  @P5 BRA `(.L_x_260) ;  /* 0x0000000000045947 */ /* 0x000fea0003800000 */
[----:B------:R3:W5:Y:S02]  /*1b370*/  LDG.E.U8 R4, desc[UR14][R2.64+0xd8] ;  /* 0x0000d80e02047981 */ /* 0x000764000c1e1100 */
.L_x_260:
[----:B------:R-:W-:Y:S05]  /*1b380*/  BSYNC B1 ;  /* 0x0000000000017941 */ /* 0x000fea0003800000 */
.L_x_259:
        /* <DEDUP_REMOVED lines=13> */
.L_x_262:
[----:B------:R-:W-:Y:S05]  /*1b460*/  BSYNC B1 ;  /* 0x0000000000017941 */ /* 0x000fea0003800000 */
.L_x_261:
        /* <DEDUP_REMOVED lines=13> */
.L_x_264:
[----:B------:R-:W-:Y:S05]  /*1b540*/  BSYNC B1 ;  /* 0x0000000000017941 */ /* 0x000fea0003800000 */
.L_x_263:
        /* <DEDUP_REMOVED lines=13> */
.L_x_266:
[----:B------:R-:W-:Y:S05]  /*1b620*/  BSYNC B1 ;  /* 0x0000000000017941 */ /* 0x000fea0003800000 */
.L_x_265:
        /* <DEDUP_REMOVED lines=13> */
.L_x_268:
[----:B------:R-:W-:Y:S05]  /*1b700*/  BSYNC B1 ;  /* 0x0000000000017941 */ /* 0x000fea0003800000 */
.L_x_267:
        /* <DEDUP_REMOVED lines=13> */
.L_x_270:
[----:B------:R-:W-:Y:S05]  /*1b7e0*/  BSYNC B1 ;  /* 0x0000000000017941 */ /* 0x000fea0003800000 */
.L_x_269:
        /* <DEDUP_REMOVED lines=13> */
.L_x_272:
[----:B------:R-:W-:Y:S05]  /*1b8c0*/  BSYNC B1 ;  /* 0x0000000000017941 */ /* 0x000fea0003800000 */
.L_x_271:
        /* <DEDUP_REMOVED lines=13> */
.L_x_274:
[----:B------:R-:W-:Y:S05]  /*1b9a0*/  BSYNC B1 ;  /* 0x0000000000017941 */ /* 0x000fea0003800000 */
.L_x_273:
        /* <DEDUP_REMOVED lines=13> */
.L_x_276:
[----:B------:R-:W-:Y:S05]  /*1ba80*/  BSYNC B1 ;  /* 0x0000000000017941 */ /* 0x000fea0003800000 */
.L_x_275:
        /* <DEDUP_REMOVED lines=13> */
.L_x_278:
[----:B------:R-:W-:Y:S05]  /*1bb60*/  BSYNC B1 ;  /* 0x0000000000017941 */ /* 0x000fea0003800000 */
.L_x_277:
        /* <DEDUP_REMOVED lines=13> */
.L_x_280:
[----:B------:R-:W-:Y:S05]  /*1bc40*/  BSYNC B1 ;  /* 0x0000000000017941 */ /* 0x000fea0003800000 */
.L_x_279:
        /* <DEDUP_REMOVED lines=13> */
.L_x_282:
[----:B------:R-:W-:Y:S05]  /*1bd20*/  BSYNC B1 ;  /* 0x0000000000017941 */ /* 0x000fea0003800000 */
.L_x_281:
        /* <DEDUP_REMOVED lines=13> */
.L_x_284:
[----:B------:R-:W-:Y:S05]  /*1be00*/  BSYNC B1 ;  /* 0x0000000000017941 */ /* 0x000fea0003800000 */
.L_x_283:
        /* <DEDUP_REMOVED lines=13> */
.L_x_286:
[----:B------:R-:W-:Y:S05]  /*1bee0*/  BSYNC B1 ;  /* 0x0000000000017941 */ /* 0x000fea0003800000 */
.L_x_285:
        /* <DEDUP_REMOVED lines=13> */
.L_x_288:
[----:B------:R-:W-:Y:S05]  /*1bfc0*/  BSYNC B1 ;  /* 0x0000000000017941 */ /* 0x000fea0003800000 */
.L_x_287:
        /* <DEDUP_REMOVED lines=13> */
.L_x_290:
[----:B------:R-:W-:Y:S05]  /*1c0a0*/  BSYNC B1 ;  /* 0x0000000000017941 */ /* 0x000fea0003800000 */
.L_x_289:
        /* <DEDUP_REMOVED lines=13> */
.L_x_292:
[----:B------:R-:W-:Y:S05]  /*1c180*/  BSYNC B1 ;  /* 0x0000000000017941 */ /* 0x000fea0003800000 */
.L_x_291:
        /* <DEDUP_REMOVED lines=13> */
.L_x_294:
[----:B------:R-:W-:Y:S05]  /*1c260*/  BSYNC B1 ;  /* 0x0000000000017941 */ /* 0x000fea0003800000 */
.L_x_293:
[----:B------:R-:W2:Y:S01]  /*1c270*/  LDL.LU R7, [R1+0x24c] ;  /* 0x00024c0001077983 */ /* 0x000ea20000300800 */
[----:B-----5:R-:W-:Y:S01]  /*1c280*/  LOP3.LUT R4, R4, 0xff, RZ, 0xc0, !PT ;  /* 0x000000ff04047812 */ /* 0x020fe200078ec0ff */
[----:B------:R-:W-:Y:S01]  /*1c290*/  BSSY B1, `(.L_x_295) ;  /* 0x0000013000017945 */ /* 0x000fe20003800000 */
[----:B0-----:R-:W-:Y:S02]  /*1c2a0*/  IADD3 R5, P1, R35, 0x80, RZ ;  /* 0x0000008023057810 */ /* 0x001fe40007f3e0ff */
[----:B------:R-:W-:-:S03]  /*1c2b0*/  F2FP.F16.E4M3.UNPACK_B R4, R4 ;  /* 0x00000004ff04723e */ /* 0x000fc600020006ff */
[----:B--234-:R-:W-:Y:S01]  /*1c2c0*/  IMAD.X R2, RZ, RZ, R39, P1 ;  /* 0x000000ffff027224 */ /* 0x01cfe200008e0627 */
[----:B------:R-:W-:Y:S01]  /*1c2d0*/  ISETP.GE.AND P1, PT, R34, 0x81, PT ;  /* 0x000000812200780c */ /* 0x000fe20003f26270 */
[----:B------:R-:W-:Y:S02]  /*1c2e0*/  HADD2.F32 R4, -RZ, R4.H0_H0 ;  /* 0x20000004ff047230 */ /* 0x000fe40000004100 */
[----:B------:R-:W-:Y:S01]  /*1c2f0*/  IMAD R6, R2, UR6, RZ ;  /* 0x0000000602067c24 */ /* 0x000fe2000f8e02ff */
[----:B------:R-:W-:Y:S01]  /*1c300*/  ISETP.LT.OR P5, PT, R0, 0x1, !P1 ;  /* 0x000000010000780c */ /* 0x000fe20004fa1670 */
[----:B------:R-:W-:-:S04]  /*1c310*/  IMAD.WIDE.U32 R2, R5, UR6, R36 ;  /* 0x0000000605027c25 */ /* 0x000fc8000f8e0024 */
[----:B------:R-:W-:Y:S01]  /*1c320*/  FMUL R4, R4, UR21 ;  /* 0x0000001504047c20 */ /* 0x000fe20008400000 */
[----:B------:R-:W-:Y:S01]  /*1c330*/  IMAD R5, R5, UR7, R6 ;  /* 0x0000000705057c24 */ /* 0x000fe2000f8e0206 */
[----:B------:R-:W-:-:S04]  /*1c340*/  IADD3 R2, P3, R2, UR8, RZ ;  /* 0x0000000802027c10 */ /* 0x000fc8000ff7e0ff */
[----:B------:R-:W-:Y:S01]  /*1c350*/  IADD3.X R3, R3, UR9, R5, P3, !PT ;  /* 0x0000000903037c10 */ /* 0x000fe20009ffe405 */
[----:B------:R-:W-:-:S05]  /*1c360*/  FFMA R4, R7, UR20, R4 ;  /* 0x0000001407047c23 */ /* 0x000fca0008000004 */
[----:B------:R-:W-:Y:S02]  /*1c370*/  F2FP.SATFINITE.E4M3.F32.PACK_AB_MERGE_C R7, RZ, R4, RZ ;  /* 0x00000004ff07723e */ /* 0x000fe400048070ff */
[----:B------:R-:W-:-:S03]  /*1c380*/  PRMT R4, RZ, 0x7610, R4 ;  /* 0x00007610ff047816 */ /* 0x000fc60000000004 */
[----:B------:R0:W-:Y:S01]  /*1c390*/  @!P2 STG.E.U8 desc[UR14][R26.64+0xf9], R7 ;  /* 0x0000f9071a00a986 */ /* 0x0001e2000c10110e */
[----:B------:R-:W-:Y:S05]  /*1c3a0*/  @P5 BRA `(.L_x_296) ;  /* 0x0000000000045947 */ /* 0x000fea0003800000 */
[----:B------:R2:W5:Y:S02]  /*1c3b0*/  LDG.E.U8 R4, desc[UR14][R2.64] ;  /* 0x0000000e02047981 */ /* 0x000564000c1e1100 */
.L_x_296:
[----:B------:R-:W-:Y:S05]  /*1c3c0*/  BSYNC B1 ;  /* 0x0000000000017941 */ /* 0x000fea0003800000 */
.L_x_295:
[----:B------:R-:W3:Y:S01]  /*1c3d0*/  LDL.LU R5, [R1+0x250] ;  /* 0x0002500001057983 */ /* 0x000ee20000300800 */
        /* <DEDUP_REMOVED lines=12> */
.L_x_298:
[----:B------:R-:W-:Y:S05]  /*1c4a0*/  BSYNC B1 ;  /* 0x0000000000017941 */ /* 0x000fea0003800000 */
.L_x_297:
[----:B---3--:R-:W3:Y:S01]  /*1c4b0*/  LDL.LU R5, [R1+0x254] ;  /* 0x0002540001057983 */ /* 0x008ee20000300800 */
[----:B-----5:R-:W-:Y:S01]  /*1c4c0*/  LOP3.LUT R4, R4, 0xff, RZ, 0xc0, !PT ;  /* 0x000000ff04047812 */ /* 0x020fe200078ec0ff */
[----:B------:R-:W-:Y:S01]  /*1c4d0*/  BSSY B1, `(.L_x_299) ;  /* 0x0000013000017945 */ /* 0x000fe20003800000 */
[----:B------:R-:W-:Y:S02]  /*1c4e0*/  IADD3 R35, P2, R35, 0x88, RZ ;  /* 0x0000008823237810 */ /* 0x000fe40007f5e0ff */
[----:B------:R-:W-:Y:S02]  /*1c4f0*/  F2FP.F16.E4M3.UNPACK_B R4, R4 ;  /* 0x00000004ff04723e */ /* 0x000fe400020006ff */
[----:B------:R-:W-:Y:S01]  /*1c500*/  PRMT R6, RZ, 0x7610, R6 ;  /* 0x00007610ff067816 */ /* 0x000fe20000000006 */
[----:B------:R-:W-:Y:S01]  /*1c510*/  IMAD.X R38, RZ, RZ, R39, P2 ;  /* 0x000000ffff267224 */ /* 0x000fe200010e0627 */
[----:B------:R-:W-:Y:S01]  /*1c520*/  ISETP.GE.AND P2, PT, R34, 0x89, PT ;  /* 0x000000892200780c */ /* 0x000fe20003f46270 */
[----:B------:R-:W-:-:S02]  /*1c530*/  HADD2.F32 R4, -RZ, R4.H0_H0 ;  /* 0x20000004ff047230 */ /* 0x000fc40000004100 */
[----:B------:R-:W-:Y:S01]  /*1c540*/  IMAD R38, R38, UR6, RZ ;  /* 0x0000000626267c24 */ /* 0x000fe2000f8e02ff */
[----:B------:R-:W-:Y:S01]  /*1c550*/  ISETP.LT.OR P5, PT, R0, 0x1, !P2 ;  /* 0x000000010000780c */ /* 0x000fe200057a1670 */
[----:B------:R-:W-:-:S04]  /*1c560*/  IMAD.WIDE.U32 R36, R35, UR6, R36 ;  /* 0x0000000623247c25 */ /* 0x000fc8000f8e0024 */
[----:B------:R-:W-:Y:S01]  /*1c570*/  FMUL R4, R4, UR21 ;  /* 0x0000001504047c20 */ /* 0x000fe20008400000 */
[----:B------:R-:W-:-:S03]  /*1c580*/  IMAD R35, R35, UR7, R38 ;  /* 0x0000000723237c24 */ /* 0x000fc6000f8e0226 */
[----:B---3--:R-:W-:Y:S01]  /*1c590*/  FFMA R5, R5, UR20, R4 ;  /* 0x0000001405057c23 */ /* 0x008fe20008000004 */
[----:B------:R-:W-:-:S04]  /*1c5a0*/  IADD3 R4, P6, R36, UR8, RZ ;  /* 0x0000000824047c10 */ /* 0x000fc8000ffde0ff */
[----:B0-----:R-:W-:Y:S02]  /*1c5b0*/  F2FP.SATFINITE.E4M3.F32.PACK_AB_MERGE_C R7, RZ, R5, RZ ;  /* 0x00000005ff07723e */ /* 0x001fe400048070ff */
[----:B------:R-:W-:-:S03]  /*1c5c0*/  IADD3.X R5, R37, UR9, R35, P6, !PT ;  /* 0x0000000925057c10 */ /* 0x000fc6000b7fe423 */
[----:B------:R0:W-:Y:S01]  /*1c5d0*/  @!P3 STG.E.U8 desc[UR14][R30.64+0x1], R7 ;  /* 0x000001071e00b986 */ /* 0x0001e2000c10110e */
[----:B------:R-:W-:Y:S05]  /*1c5e0*/  @P5 BRA `(.L_x_300) ;  /* 0x0000000000045947 */ /* 0x000fea0003800000 */
[----:B------:R3:W5:Y:S02]  /*1c5f0*/  LDG.E.U8 R6, desc[UR14][R4.64] ;  /* 0x0000000e04067981 */ /* 0x000764000c1e1100 */
.L_x_300:
[----:B------:R-:W-:Y:S05]  /*1c600*/  BSYNC B1 ;  /* 0x0000000000017941 */ /* 0x000fea0003800000 */
.L_x_299:
        /* <DEDUP_REMOVED lines=13> */
.L_x_302:
[----:B------:R-:W-:Y:S05]  /*1c6e0*/  BSYNC B1 ;  /* 0x0000000000017941 */ /* 0x000fea0003800000 */
.L_x_301:
        /* <DEDUP_REMOVED lines=13> */
.L_x_304:
[----:B------:R-:W-:Y:S05]  /*1c7c0*/  BSYNC B1 ;  /* 0x0000000000017941 */ /* 0x000fea0003800000 */
.L_x_303:
        /* <DEDUP_REMOVED lines=13> */
.L_x_306:
[----:B------:R-:W-:Y:S05]  /*1c8a0*/  BSYNC B1 ;  /* 0x0000000000017941 */ /* 0x000fea0003800000 */
.L_x_305:
        /* <DEDUP_REMOVED lines=13> */
.L_x_308:
[----:B------:R-:W-:Y:S05]  /*1c980*/  BSYNC B1 ;  /* 0x0000000000017941 */ /* 0x000fea0003800000 */
.L_x_307:
        /* <DEDUP_REMOVED lines=13> */
.L_x_310:
[----:B------:R-:W-:Y:S05]  /*1ca60*/  BSYNC B1 ;  /* 0x0000000000017941 */ /* 0x000fea0003800000 */
.L_x_309:
        /* <DEDUP_REMOVED lines=13> */
.L_x_312:
[----:B------:R-:W-:Y:S05]  /*1cb40*/  BSYNC B1 ;  /* 0x0000000000017941 */ /* 0x000fea0003800000 */
.L_x_311:
        /* <DEDUP_REMOVED lines=13> */
.L_x_314:
[----:B------:R-:W-:Y:S05]  /*1cc20*/  BSYNC B1 ;  /* 0x0000000000017941 */ /* 0x000fea0003800000 */
.L_x_313:
        /* <DEDUP_REMOVED lines=13> */
.L_x_316:
[----:B------:R-:W-:Y:S05]  /*1cd00*/  BSYNC B1 ;  /* 0x0000000000017941 */ /* 0x000fea0003800000 */
.L_x_315:
        /* <DEDUP_REMOVED lines=13> */
.L_x_318:
[----:B------:R-:W-:Y:S05]  /*1cde0*/  BSYNC B1 ;  /* 0x0000000000017941 */ /* 0x000fea0003800000 */
.L_x_317:
        /* <DEDUP_REMOVED lines=13> */
.L_x_320:
[----:B------:R-:W-:Y:S05]  /*1cec0*/  BSYNC B1 ;  /* 0x0000000000017941 */ /* 0x000fea0003800000 */
.L_x_319:
        /* <DEDUP_REMOVED lines=13> */
.L_x_322:
[----:B------:R-:W-:Y:S05]  /*1cfa0*/  BSYNC B1 ;  /* 0x0000000000017941 */ /* 0x000fea0003800000 */
.L_x_321:
        /* <DEDUP_REMOVED lines=13> */
.L_x_324:
[----:B------:R-:W-:Y:S05]  /*1d080*/  BSYNC B1 ;  /* 0x0000000000017941 */ /* 0x000fea0003800000 */
.L_x_323:
        /* <DEDUP_REMOVED lines=13> */
.L_x_326:
[----:B------:R-:W-:Y:S05]  /*1d160*/  BSYNC B1 ;  /* 0x0000000000017941 */ /* 0x000fea0003800000 */
.L_x_325:
        /* <DEDUP_REMOVED lines=13> */
.L_x_328:
[----:B------:R-:W-:Y:S05]  /*1d240*/  BSYNC B1 ;  /* 0x0000000000017941 */ /* 0x000fea0003800000 */
.L_x_327:
        /* <DEDUP_REMOVED lines=13> */
.L_x_330:
[----:B------:R-:W-:Y:S05]  /*1d320*/  BSYNC B1 ;  /* 0x0000000000017941 */ /* 0x000fea0003800000 */
.L_x_329:
        /* <DEDUP_REMOVED lines=13> */
.L_x_332:
[----:B------:R-:W-:Y:S05]  /*1d400*/  BSYNC B1 ;  /* 0x0000000000017941 */ /* 0x000fea0003800000 */
.L_x_331:
        /* <DEDUP_REMOVED lines=13> */
.L_x_334:
[----:B------:R-:W-:Y:S05]  /*1d4e0*/  BSYNC B1 ;  /* 0x0000000000017941 */ /* 0x000fea0003800000 */
.L_x_333:
        /* <DEDUP_REMOVED lines=13> */
.L_x_336:
[----:B------:R-:W-:Y:S05]  /*1d5c0*/  BSYNC B1 ;  /* 0x0000000000017941 */ /* 0x000fea0003800000 */
.L_x_335:
        /* <DEDUP_REMOVED lines=13> */
.L_x_338:
[----:B------:R-:W-:Y:S05]  /*1d6a0*/  BSYNC B1 ;  /* 0x0000000000017941 */ /* 0x000fea0003800000 */
.L_x_337:
        /* <DEDUP_REMOVED lines=13> */
.L_x_340:
[----:B------:R-:W-:Y:S05]  /*1d780*/  BSYNC B1 ;  /* 0x0000000000017941 */ /* 0x000fea0003800000 */
.L_x_339:
        /* <DEDUP_REMOVED lines=13> */
.L_x_342:
[----:B------:R-:W-:Y:S05]  /*1d860*/  BSYNC B1 ;  /* 0x0000000000017941 */ /* 0x000fea0003800000 */
.L_x_341:
        /* <DEDUP_REMOVED lines=13> */
.L_x_344:
[----:B------:R-:W-:Y:S05]  /*1d940*/  BSYNC B1 ;  /* 0x0000000000017941 */ /* 0x000fea0003800000 */
.L_x_343:
        /* <DEDUP_REMOVED lines=13> */
.L_x_346:
[----:B------:R-:W-:Y:S05]  /*1da20*/  BSYNC B1 ;  /* 0x0000000000017941 */ /* 0x000fea0003800000 */
.L_x_345:
        /* <DEDUP_REMOVED lines=13> */
.L_x_348:
[----:B------:R-:W-:Y:S05]  /*1db00*/  BSYNC B1 ;  /* 0x0000000000017941 */ /* 0x000fea0003800000 */
.L_x_347:
        /* <DEDUP_REMOVED lines=13> */
.L_x_350:
[----:B------:R-:W-:Y:S05]  /*1dbe0*/  BSYNC B1 ;  /* 0x0000000000017941 */ /* 0x000fea0003800000 */
.L_x_349:
        /* <DEDUP_REMOVED lines=13> */
.L_x_352:
[----:B------:R-:W-:Y:S05]  /*1dcc0*/  BSYNC B1 ;  /* 0x0000000000017941 */ /* 0x000fea0003800000 */
.L_x_351:
        /* <DEDUP_REMOVED lines=13> */
.L_x_354:
[----:B------:R-:W-:Y:S05]  /*1dda0*/  BSYNC B1 ;  /* 0x0000000000017941 */ /* 0x000fea0003800000 */
.L_x_353:
        /* <DEDUP_REMOVED lines=13> */
.L_x_356:
[----:B------:R-:W-:Y:S05]  /*1de80*/  BSYNC B1 ;  /* 0x0000000000017941 */ /* 0x000fea0003800000 */
.L_x_355:
        /* <DEDUP_REMOVED lines=13> */
.L_x_358:
[----:B------:R-:W-:Y:S05]  /*1df60*/  BSYNC B1 ;  /* 0x0000000000017941 */ /* 0x000fea0003800000 */
.L_x_357:
        /* <DEDUP_REMOVED lines=13> */
.L_x_360:
[----:B------:R-:W-:Y:S05]  /*1e040*/  BSYNC B1 ;  /* 0x0000000000017941 */ /* 0x000fea0003800000 */
.L_x_359:
        /* <DEDUP_REMOVED lines=13> */
.L_x_362:
[----:B------:R-:W-:Y:S05]  /*1e120*/  BSYNC B1 ;  /* 0x0000000000017941 */ /* 0x000fea0003800000 */
.L_x_361:
        /* <DEDUP_REMOVED lines=13> */
.L_x_364:
[----:B------:R-:W-:Y:S05]  /*1e200*/  BSYNC B1 ;  /* 0x0000000000017941 */ /* 0x000fea0003800000 */
.L_x_363:
        /* <DEDUP_REMOVED lines=13> */
.L_x_366:
[----:B------:R-:W-:Y:S05]  /*1e2e0*/  BSYNC B1 ;  /* 0x0000000000017941 */ /* 0x000fea0003800000 */
.L_x_365:
        /* <DEDUP_REMOVED lines=13> */
.L_x_368:
[----:B------:R-:W-:Y:S05]  /*1e3c0*/  BSYNC B1 ;  /* 0x0000000000017941 */ /* 0x000fea0003800000 */
.L_x_367:
        /* <DEDUP_REMOVED lines=13> */
.L_x_370:
[----:B------:R-:W-:Y:S05]  /*1e4a0*/  BSYNC B1 ;  /* 0x0000000000017941 */ /* 0x000fea0003800000 */
.L_x_369:
        /* <DEDUP_REMOVED lines=13> */
.L_x_372:
[----:B------:R-:W-:Y:S05]  /*1e580*/  BSYNC B1 ;  /* 0x0000000000017941 */ /* 0x000fea0003800000 */
.L_x_371:
        /* <DEDUP_REMOVED lines=13> */
.L_x_374:
[----:B------:R-:W-:Y:S05]  /*1e660*/  BSYNC B1 ;  /* 0x0000000000017941 */ /* 0x000fea0003800000 */
.L_x_373:
        /* <DEDUP_REMOVED lines=13> */
.L_x_376:
[----:B------:R-:W-:Y:S05]  /*1e740*/  BSYNC B1 ;  /* 0x0000000000017941 */ /* 0x000fea0003800000 */
.L_x_375:
        /* <DEDUP_REMOVED lines=13> */
.L_x_378:
[----:B------:R-:W-:Y:S05]  /*1e820*/  BSYNC B1 ;  /* 0x0000000000017941 */ /* 0x000fea0003800000 */
.L_x_377:
        /* <DEDUP_REMOVED lines=13> */
.L_x_380:
[----:B------:R-:W-:Y:S05]  /*1e900*/  BSYNC B1 ;  /* 0x0000000000017941 */ /* 0x000fea0003800000 */
.L_x_379:
        /* <DEDUP_REMOVED lines=13> */
.L_x_382:
[----:B------:R-:W-:Y:S05]  /*1e9e0*/  BSYNC B1 ;  /* 0x0000000000017941 */ /* 0x000fea0003800000 */
.L_x_381:
        /* <DEDUP_REMOVED lines=13> */
.L_x_384:
[----:B------:R-:W-:Y:S05]  /*1eac0*/  BSYNC B1 ;  /* 0x0000000000017941 */ /* 0x000fea0003800000 */
.L_x_383:
        /* <DEDUP_REMOVED lines=13> */
.L_x_386:
[----:B------:R-:W-:Y:S05]  /*1eba0*/  BSYNC B1 ;  /* 0x0000000000017941 */ /* 0x000fea0003800000 */
.L_x_385:
        /* <DEDUP_REMOVED lines=13> */
.L_x_388:
[----:B------:R-:W-:Y:S05]  /*1ec80*/  BSYNC B1 ;  /* 0x0000000000017941 */ /* 0x000fea0003800000 */
.L_x_387:
        /* <DEDUP_REMOVED lines=13> */
.L_x_390:
[----:B------:R-:W-:Y:S05]  /*1ed60*/  BSYNC B1 ;  /* 0x0000000000017941 */ /* 0x000fea0003800000 */
.L_x_389:
        /* <DEDUP_REMOVED lines=13> */
.L_x_392:
[----:B------:R-:W-:Y:S05]  /*1ee40*/  BSYNC B1 ;  /* 0x0000000000017941 */ /* 0x000fea0003800000 */
.L_x_391:
        /* <DEDUP_REMOVED lines=13> */
.L_x_394:
[----:B------:R-:W-:Y:S05]  /*1ef20*/  BSYNC B1 ;  /* 0x0000000000017941 */ /* 0x000fea0003800000 */
.L_x_393:
        /* <DEDUP_REMOVED lines=13> */
.L_x_396:
[----:B------:R-:W-:Y:S05]  /*1f000*/  BSYNC B1 ;  /* 0x0000000000017941 */ /* 0x000fea0003800000 */
.L_x_395:
        /* <DEDUP_REMOVED lines=13> */
.L_x_398:
[----:B------:R-:W-:Y:S05]  /*1f0e0*/  BSYNC B1 ;  /* 0x0000000000017941 */ /* 0x000fea0003800000 */
.L_x_397:
        /* <DEDUP_REMOVED lines=13> */
.L_x_400:
[----:B------:R-:W-:Y:S05]  /*1f1c0*/  BSYNC B1 ;  /* 0x0000000000017941 */ /* 0x000fea0003800000 */
.L_x_399:
        /* <DEDUP_REMOVED lines=13> */
.L_x_402:
[----:B------:R-:W-:Y:S05]  /*1f2a0*/  BSYNC B1 ;  /* 0x0000000000017941 */ /* 0x000fea0003800000 */
.L_x_401:
        /* <DEDUP_REMOVED lines=13> */
.L_x_404:
[----:B------:R-:W-:Y:S05]  /*1f380*/  BSYNC B1 ;  /* 0x0000000000017941 */ /* 0x000fea0003800000 */
.L_x_403:
        /* <DEDUP_REMOVED lines=13> */
.L_x_406:
[----:B------:R-:W-:Y:S05]  /*1f460*/  BSYNC B1 ;  /* 0x0000000000017941 */ /* 0x000fea0003800000 */
.L_x_405:
        /* <DEDUP_REMOVED lines=13> */
.L_x_408:
[----:B------:R-:W-:Y:S05]  /*1f540*/  BSYNC B1 ;  /* 0x0000000000017941 */ /* 0x000fea0003800000 */
.L_x_407:
        /* <DEDUP_REMOVED lines=13> */
.L_x_410:
[----:B------:R-:W-:Y:S05]  /*1f620*/  BSYNC B1 ;  /* 0x0000000000017941 */ /* 0x000fea0003800000 */
.L_x_409:
        /* <DEDUP_REMOVED lines=13> */
.L_x_412:
[----:B------:R-:W-:Y:S05]  /*1f700*/  BSYNC B1 ;  /* 0x0000000000017941 */ /* 0x000fea0003800000 */
.L_x_411:
        /* <DEDUP_REMOVED lines=13> */
.L_x_414:
[----:B------:R-:W-:Y:S05]  /*1f7e0*/  BSYNC B1 ;  /* 0x0000000000017941 */ /* 0x000fea0003800000 */
.L_x_413:
        /* <DEDUP_REMOVED lines=13> */
.L_x_416:
[----:B------:R-:W-:Y:S05]  /*1f8c0*/  BSYNC B1 ;  /* 0x0000000000017941 */ /* 0x000fea0003800000 */
.L_x_415:
        /* <DEDUP_REMOVED lines=13> */
.L_x_418:
[----:B------:R-:W-:Y:S05]  /*1f9a0*/  BSYNC B1 ;  /* 0x0000000000017941 */ /* 0x000fea0003800000 */
.L_x_417:
        /* <DEDUP_REMOVED lines=13> */
.L_x_420:
[----:B------:R-:W-:Y:S05]  /*1fa80*/  BSYNC B1 ;  /* 0x0000000000017941 */ /* 0x000fea0003800000 */
.L_x_419:
        /* <DEDUP_REMOVED lines=13> */
.L_x_422:
[----:B------:R-:W-:Y:S05]  /*1fb60*/  BSYNC B1 ;  /* 0x0000000000017941 */ /* 0x000fea0003800000 */
.L_x_421:
        /* <DEDUP_REMOVED lines=13> */
.L_x_424:
[----:B------:R-:W-:Y:S05]  /*1fc40*/  BSYNC B1 ;  /* 0x0000000000017941 */ /* 0x000fea0003800000 */
.L_x_423:
        /* <DEDUP_REMOVED lines=13> */
.L_x_426:
[----:B------:R-:W-:Y:S05]  /*1fd20*/  BSYNC B1 ;  /* 0x0000000000017941 */ /* 0x000fea0003800000 */
.L_x_425:
        /* <DEDUP_REMOVED lines=13> */
.L_x_428:
[----:B------:R-:W-:Y:S05]  /*1fe00*/  BSYNC B1 ;  /* 0x0000000000017941 */ /* 0x000fea0003800000 */
.L_x_427:
        /* <DEDUP_REMOVED lines=13> */
.L_x_430:
[----:B------:R-:W-:Y:S05]  /*1fee0*/  BSYNC B1 ;  /* 0x0000000000017941 */ /* 0x000fea0003800000 */
.L_x_429:
        /* <DEDUP_REMOVED lines=13> */
.L_x_432:
[----:B------:R-:W-:Y:S05]  /*1ffc0*/  BSYNC B1 ;  /* 0x0000000000017941 */ /* 0x000fea0003800000 */
.L_x_431:
        /* <DEDUP_REMOVED lines=13> */
.L_x_434:
[----:B------:R-:W-:Y:S05]  /*200a0*/  BSYNC B1 ;  /* 0x0000000000017941 */ /* 0x000fea0003800000 */
.L_x_433:
        /* <DEDUP_REMOVED lines=13> */
.L_x_436:
[----:B------:R-:W-:Y:S05]  /*20180*/  BSYNC B1 ;  /* 0x0000000000017941 */ /* 0x000fea0003800000 */
.L_x_435:
        /* <DEDUP_REMOVED lines=13> */
.L_x_438:
[----:B------:R-:W-:Y:S05]  /*20260*/  BSYNC B1 ;  /* 0x0000000000017941 */ /* 0x000fea0003800000 */
.L_x_437:
        /* <DEDUP_REMOVED lines=13> */
.L_x_440:
[----:B------:R-:W-:Y:S05]  /*20340*/  BSYNC B1 ;  /* 0x0000000000017941 */ /* 0x000fea0003800000 */
.L_x_439:
        /* <DEDUP_REMOVED lines=13> */
.L_x_442:
[----:B------:R-:W-:Y:S05]  /*20420*/  BSYNC B1 ;  /* 0x0000000000017941 */ /* 0x000fea0003800000 */
.L_x_441:
        /* <DEDUP_REMOVED lines=13> */
.L_x_444:
[----:B------:R-:W-:Y:S05]  /*20500*/  BSYNC B1 ;  /* 0x0000000000017941 */ /* 0x000fea0003800000 */
.L_x_443:
        /* <DEDUP_REMOVED lines=13> */
.L_x_446:
[----:B------:R-:W-:Y:S05]  /*205e0*/  BSYNC B1 ;  /* 0x0000000000017941 */ /* 0x000fea0003800000 */
.L_x_445:
        /* <DEDUP_REMOVED lines=13> */
.L_x_448:
[----:B------:R-:W-:Y:S05]  /*206c0*/  BSYNC B1 ;  /* 0x0000000000017941 */ /* 0x000fea0003800000 */
.L_x_447:
        /* <DEDUP_REMOVED lines=13> */
.L_x_450:
[----:B------:R-:W-:Y:S05]  /*207a0*/  BSYNC B1 ;  /* 0x0000000000017941 */ /* 0x000fea0003800000 */
.L_x_449:
        /* <DEDUP_REMOVED lines=13> */
.L_x_452:
[----:B------:R-:W-:Y:S05]  /*20880*/  BSYNC B1 ;  /* 0x0000000000017941 */ /* 0x000fea0003800000 */
.L_x_451:
        /* <DEDUP_REMOVED lines=13> */
.L_x_454:
[----:B------:R-:W-:Y:S05]  /*20960*/  BSYNC B1 ;  /* 0x0000000000017941 */ /* 0x000fea0003800000 */
.L_x_453:
        /* <DEDUP_REMOVED lines=13> */
.L_x_456:
[----:B------:R-:W-:Y:S05]  /*20a40*/  BSYNC B1 ;  /* 0x0000000000017941 */ /* 0x000fea0003800000 */
.L_x_455:
        /* <DEDUP_REMOVED lines=13> */
.L_x_458:
[----:B------:R-:W-:Y:S05]  /*20b20*/  BSYNC B1 ;  /* 0x0000000000017941 */ /* 0x000fea0003800000 */
.L_x_457:
        /* <DEDUP_REMOVED lines=13> */
.L_x_460:
[----:B------:R-:W-:Y:S05]  /*20c00*/  BSYNC B1 ;  /* 0x0000000000017941 */ /* 0x000fea0003800000 */
.L_x_459:
        /* <DEDUP_REMOVED lines=13> */
.L_x_462:
[----:B------:R-:W-:Y:S05]  /*20ce0*/  BSYNC B1 ;  /* 0x0000000000017941 */ /* 0x000fea0003800000 */
.L_x_461:
        /* <DEDUP_REMOVED lines=13> */
.L_x_464:
[----:B------:R-:W-:Y:S05]  /*20dc0*/  BSYNC B1 ;  /* 0x0000000000017941 */ /* 0x000fea0003800000 */
.L_x_463:
        /* <DEDUP_REMOVED lines=13> */
.L_x_466:
[----:B------:R-:W-:Y:S05]  /*20ea0*/  BSYNC B1 ;  /* 0x0000000000017941 */ /* 0x000fea0003800000 */
.L_x_465:
        /* <DEDUP_REMOVED lines=13> */
.L_x_468:
[----:B------:R-:W-:Y:S05]  /*20f80*/  BSYNC B1 ;  /* 0x0000000000017941 */ /* 0x000fea0003800000 */
.L_x_467:
        /* <DEDUP_REMOVED lines=13> */
.L_x_470:
[----:B------:R-:W-:Y:S05]  /*21060*/  BSYNC B1 ;  /* 0x0000000000017941 */ /* 0x000fea0003800000 */
.L_x_469:
        /* <DEDUP_REMOVED lines=13> */
.L_x_472:
[----:B------:R-:W-:Y:S05]  /*21140*/  BSYNC B1 ;  /* 0x0000000000017941 */ /* 0x000fea0003800000 */
.L_x_471:
        /* <DEDUP_REMOVED lines=13> */
.L_x_474:
[----:B------:R-:W-:Y:S05]  /*21220*/  BSYNC B1 ;  /* 0x0000000000017941 */ /* 0x000fea0003800000 */
.L_x_473:
        /* <DEDUP_REMOVED lines=13> */
.L_x_476:
[----:B------:R-:W-:Y:S05]  /*21300*/  BSYNC B1 ;  /* 0x0000000000017941 */ /* 0x000fea0003800000 */
.L_x_475:
        /* <DEDUP_REMOVED lines=13> */
.L_x_478:
[----:B------:R-:W-:Y:S05]  /*213e0*/  BSYNC B1 ;  /* 0x0000000000017941 */ /* 0x000fea0003800000 */
.L_x_477:
        /* <DEDUP_REMOVED lines=13> */
.L_x_480:
[----:B------:R-:W-:Y:S05]  /*214c0*/  BSYNC B1 ;  /* 0x0000000000017941 */ /* 0x000fea0003800000 */
.L_x_479:
        /* <DEDUP_REMOVED lines=13> */
.L_x_482:
[----:B------:R-:W-:Y:S05]  /*215a0*/  BSYNC B1 ;  /* 0x0000000000017941 */ /* 0x000fea0003800000 */
.L_x_481:
        /* <DEDUP_REMOVED lines=13> */
.L_x_484:
[----:B------:R-:W-:Y:S05]  /*21680*/  BSYNC B1 ;  /* 0x0000000000017941 */ /* 0x000fea0003800000 */
.L_x_483:
        /* <DEDUP_REMOVED lines=13> */
.L_x_486:
[----:B------:R-:W-:Y:S05]  /*21760*/  BSYNC B1 ;  /* 0x0000000000017941 */ /* 0x000fea0003800000 */
.L_x_485:
        /* <DEDUP_REMOVED lines=13> */
.L_x_488:
[----:B------:R-:W-:Y:S05]  /*21840*/  BSYNC B1 ;  /* 0x0000000000017941 */ /* 0x000fea0003800000 */
.L_x_487:
        /* <DEDUP_REMOVED lines=13> */
.L_x_490:
[----:B------:R-:W-:Y:S05]  /*21920*/  BSYNC B1 ;  /* 0x0000000000017941 */ /* 0x000fea0003800000 */
.L_x_489:
        /* <DEDUP_REMOVED lines=13> */
.L_x_492:
[----:B------:R-:W-:Y:S05]  /*21a00*/  BSYNC B1 ;  /* 0x0000000000017941 */ /* 0x000fea0003800000 */
.L_x_491:
        /* <DEDUP_REMOVED lines=13> */
.L_x_494:
[----:B------:R-:W-:Y:S05]  /*21ae0*/  BSYNC B1 ;  /* 0x0000000000017941 */ /* 0x000fea0003800000 */
.L_x_493:
        /* <DEDUP_REMOVED lines=13> */
.L_x_496:
[----:B------:R-:W-:Y:S05]  /*21bc0*/  BSYNC B1 ;  /* 0x0000000000017941 */ /* 0x000fea0003800000 */
.L_x_495:
        /* <DEDUP_REMOVED lines=13> */
.L_x_498:
[----:B------:R-:W-:Y:S05]  /*21ca0*/  BSYNC B1 ;  /* 0x0000000000017941 */ /* 0x000fea0003800000 */
.L_x_497:
        /* <DEDUP_REMOVED lines=13> */
.L_x_500:
[----:B------:R-:W-:Y:S05]  /*21d80*/  BSYNC B1 ;  /* 0x0000000000017941 */ /* 0x000fea0003800000 */
.L_x_499:
        /* <DEDUP_REMOVED lines=13> */
.L_x_502:
[----:B------:R-:W-:Y:S05]  /*21e60*/  BSYNC B1 ;  /* 0x0000000000017941 */ /* 0x000fea0003800000 */
.L_x_501:
        /* <DEDUP_REMOVED lines=13> */
.L_x_504:
[----:B------:R-:W-:Y:S05]  /*21f40*/  BSYNC B1 ;  /* 0x0000000000017941 */ /* 0x000fea0003800000 */
.L_x_503:
        /* <DEDUP_REMOVED lines=13> */
.L_x_506:
[----:B------:R-:W-:Y:S05]  /*22020*/  BSYNC B1 ;  /* 0x0000000000017941 */ /* 0x000fea0003800000 */
.L_x_505:
        /* <DEDUP_REMOVED lines=13> */
.L_x_508:
[----:B------:R-:W-:Y:S05]  /*22100*/  BSYNC B1 ;  /* 0x0000000000017941 */ /* 0x000fea0003800000 */
.L_x_507:
        /* <DEDUP_REMOVED lines=13> */
.L_x_510:
[----:B------:R-:W-:Y:S05]  /*221e0*/  BSYNC B1 ;  /* 0x0000000000017941 */ /* 0x000fea0003800000 */
.L_x_509:
        /* <DEDUP_REMOVED lines=13> */
.L_x_512:
[----:B------:R-:W-:Y:S05]  /*222c0*/  BSYNC B1 ;  /* 0x0000000000017941 */ /* 0x000fea0003800000 */
.L_x_511:
        /* <DEDUP_REMOVED lines=13> */
.L_x_514:
[----:B------:R-:W-:Y:S05]  /*223a0*/  BSYNC B1 ;  /* 0x0000000000017941 */ /* 0x000fea0003800000 */
.L_x_513:
        /* <DEDUP_REMOVED lines=13> */
.L_x_516:
[----:B------:R-:W-:Y:S05]  /*22480*/  BSYNC B1 ;  /* 0x0000000000017941 */ /* 0x000fea0003800000 */
.L_x_515:
        /* <DEDUP_REMOVED lines=13> */
.L_x_518:
[----:B------:R-:W-:Y:S05]  /*22560*/  BSYNC B1 ;  /* 0x0000000000017941 */ /* 0x000fea0003800000 */
.L_x_517:
        /* <DEDUP_REMOVED lines=13> */
.L_x_520:
[----:B------:R-:W-:Y:S05]  /*22640*/  BSYNC B1 ;  /* 0x0000000000017941 */ /* 0x000fea0003800000 */
.L_x_519:
        /* <DEDUP_REMOVED lines=13> */
.L_x_522:
[----:B------:R-:W-:Y:S05]  /*22720*/  BSYNC B1 ;  /* 0x0000000000017941 */ /* 0x000fea0003800000 */
.L_x_521:
        /* <DEDUP_REMOVED lines=13> */
.L_x_524:
[----:B------:R-:W-:Y:S05]  /*22800*/  BSYNC B1 ;  /* 0x0000000000017941 */ /* 0x000fea0003800000 */
.L_x_523:
        /* <DEDUP_REMOVED lines=13> */
.L_x_526:
[----:B------:R-:W-:Y:S05]  /*228e0*/  BSYNC B1 ;  /* 0x0000000000017941 */ /* 0x000fea0003800000 */
.L_x_525:
        /* <DEDUP_REMOVED lines=13> */
.L_x_528:
[----:B------:R-:W-:Y:S05]  /*229c0*/  BSYNC B1 ;  /* 0x0000000000017941 */ /* 0x000fea0003800000 */
.L_x_527:
        /* <DEDUP_REMOVED lines=13> */
.L_x_530:
[----:B------:R-:W-:Y:S05]  /*22aa0*/  BSYNC B1 ;  /* 0x0000000000017941 */ /* 0x000fea0003800000 */
.L_x_529:
        /* <DEDUP_REMOVED lines=13> */
.L_x_532:
[----:B------:R-:W-:Y:S05]  /*22b80*/  BSYNC B1 ;  /* 0x0000000000017941 */ /* 0x000fea0003800000 */
.L_x_531:
        /* <DEDUP_REMOVED lines=13> */
.L_x_534:
[----:B------:R-:W-:Y:S05]  /*22c60*/  BSYNC B1 ;  /* 0x0000000000017941 */ /* 0x000fea0003800000 */
.L_x_533:
        /* <DEDUP_REMOVED lines=13> */
.L_x_536:
[----:B------:R-:W-:Y:S05]  /*22d40*/  BSYNC B1 ;  /* 0x0000000000017941 */ /* 0x000fea0003800000 */
.L_x_535:
        /* <DEDUP_REMOVED lines=13> */
.L_x_538:
[----:B------:R-:W-:Y:S05]  /*22e20*/  BSYNC B1 ;  /* 0x0000000000017941 */ /* 0x000fea0003800000 */
.L_x_537:
        /* <DEDUP_REMOVED lines=13> */
.L_x_540:
[----:B------:R-:W-:Y:S05]  /*22f00*/  BSYNC B1 ;  /* 0x0000000000017941 */ /* 0x000fea0003800000 */
.L_x_539:
        /* <DEDUP_REMOVED lines=13> */
.L_x_542:
[----:B------:R-:W-:Y:S05]  /*22fe0*/  BSYNC B1 ;  /* 0x0000000000017941 */ /* 0x000fea0003800000 */
.L_x_541:
        /* <DEDUP_REMOVED lines=13> */
.L_x_544:
[----:B------:R-:W-:Y:S05]  /*230c0*/  BSYNC B1 ;  /* 0x0000000000017941 */ /* 0x000fea0003800000 */
.L_x_543:
        /* <DEDUP_REMOVED lines=13> */
.L_x_546:
[----:B------:R-:W-:Y:S05]  /*231a0*/  BSYNC B1 ;  /* 0x0000000000017941 */ /* 0x000fea0003800000 */
.L_x_545:
[----:B--234-:R-:W2:Y:S01]  /*231b0*/  LDL.LU R3, [R1+0x444] ;  /* 0x0004440001037983 */ /* 0x01cea20000300800 */
[----:B-----5:R-:W-:Y:S01]  /*231c0*/  LOP3.LUT R6, R6, 0xff, RZ, 0xc0, !PT ;  /* 0x000000ff06067812 */ /* 0x020fe200078ec0ff */
[----:B------:R-:W-:Y:S01]  /*231d0*/  BSSY B1, `(.L_x_547) ;  /* 0x000000b000017945 */ /* 0x000fe20003800000 */
[----:B------:R-:W-:Y:S02]  /*231e0*/  ISETP.LT.OR P3, PT, R0, 0xf9, !P2 ;  /* 0x000000f90000780c */ /* 0x000fe40005761670 */
[----:B------:R-:W-:Y:S02]  /*231f0*/  F2FP.F16.E4M3.UNPACK_B R6, R6 ;  /* 0x00000006ff06723e */ /* 0x000fe400020006ff */
[----:B------:R-:W-:-:S03]  /*23200*/  PRMT R2, RZ, 0x7610, R2 ;  /* 0x00007610ff027816 */ /* 0x000fc60000000002 */
[----:B------:R-:W-:-:S05]  /*23210*/  HADD2.F32 R6, -RZ, R6.H0_H0 ;  /* 0x20000006ff067230 */ /* 0x000fca0000004100 */
[----:B------:R-:W-:-:S04]  /*23220*/  FMUL R6, R6, UR21 ;  /* 0x0000001506067c20 */ /* 0x000fc80008400000 */
[----:B--2---:R-:W-:-:S05]  /*23230*/  FFMA R6, R3, UR20, R6 ;  /* 0x0000001403067c23 */ /* 0x004fca0008000006 */
[----:B------:R-:W-:-:S05]  /*23240*/  F2FP.SATFINITE.E4M3.F32.PACK_AB_MERGE_C R3, RZ, R6, RZ ;  /* 0x00000006ff03723e */ /* 0x000fca00048070ff */
[----:B------:R2:W-:Y:S01]  /*23250*/  @!P1 STG.E.U8 desc[UR14][R30.64+0xf9], R3 ;  /* 0x0000f9031e009986 */ /* 0x0005e2000c10110e */
[----:B------:R-:W-:Y:S05]  /*23260*/  @P3 BRA `(.L_x_548) ;  /* 0x0000000000043947 */ /* 0x000fea0003800000 */
[----:B------:R3:W5:Y:S02]  /*23270*/  LDG.E.U8 R2, desc[UR14][R4.64+0xf8] ;  /* 0x0000f80e04027981 */ /* 0x000764000c1e1100 */
.L_x_548:
[----:B------:R-:W-:Y:S05]  /*23280*/  BSYNC B1 ;  /* 0x0000000000017941 */ /* 0x000fea0003800000 */
.L_x_547:
[----:B--2---:R-:W2:Y:S01]  /*23290*/  LDL.LU R3, [R1+0x448] ;  /* 0x0004480001037983 */ /* 0x004ea20000300800 */
        /* <DEDUP_REMOVED lines=12> */
.L_x_550:
[----:B------:R-:W-:Y:S05]  /*23360*/  BSYNC B1 ;  /* 0x0000000000017941 */ /* 0x000fea0003800000 */
.L_x_549:
[----:B------:R-:W-:Y:S05]  /*23370*/  @P2 BRA `(.L_x_551) ;  /* 0x0000004800842947 */ /* 0x000fea0003800000 */
[----:B------:R-:W2:Y:S01]  /*23380*/  LDL.LU R2, [R1+0x44c] ;  /* 0x00044c0001027983 */ /* 0x000ea20000300800 */
[----:B-----5:R-:W-:-:S04]  /*23390*/  LOP3.LUT R0, R0, 0xff, RZ, 0xc0, !PT ;  /* 0x000000ff00007812 */ /* 0x020fc800078ec0ff */
[----:B------:R-:W-:-:S05]  /*233a0*/  F2FP.F16.E4M3.UNPACK_B R0, R0 ;  /* 0x00000000ff00723e */ /* 0x000fca00020006ff */
[----:B------:R-:W-:-:S05]  /*233b0*/  HADD2.F32 R0, -RZ, R0.H0_H0 ;  /* 0x20000000ff007230 */ /* 0x000fca0000004100 */
[----:B------:R-:W-:-:S04]  /*233c0*/  FMUL R0, R0, UR21 ;  /* 0x0000001500007c20 */ /* 0x000fc80008400000 */
[----:B--2---:R-:W-:-:S05]  /*233d0*/  FFMA R0, R2, UR20, R0 ;  /* 0x0000001402007c23 */ /* 0x004fca0008000000 */
[----:B------:R-:W-:-:S05]  /*233e0*/  F2FP.SATFINITE.E4M3.F32.PACK_AB_MERGE_C R3, RZ, R0, RZ ;  /* 0x00000000ff03723e */ /* 0x000fca00048070ff */
[----:B------:R2:W-:Y:S01]  /*233f0*/  STG.E.U8 desc[UR14][R28.64+0xf9], R3 ;  /* 0x0000f9031c007986 */ /* 0x0005e2000c10110e */
[----:B------:R-:W-:Y:S05]  /*23400*/  BRA `(.L_x_551) ;  /* 0x0000004800607947 */ /* 0x000fea0003800000 */
.L_x_38:
[----:B------:R-:W-:Y:S01]  /*23410*/  ISETP.GE.AND P1, PT, R34, 0x1, PT ;  /* 0x000000012200780c */ /* 0x000fe20003f26270 */
[----:B------:R-:W-:Y:S01]  /*23420*/  FMUL R3, R3, UR20 ;  /* 0x0000001403037c20 */ /* 0x000fe20008400000 */
[----:B------:R-:W2:Y:S02]  /*23430*/  LDL.LU R37, [R1+0x200] ;  /* 0x0002000001257983 */ /* 0x000ea40000300800 */
[----:B------:R-:W-:Y:S02]  /*23440*/  ISETP.LT.OR P2, PT, R0, 0x2, !P1 ;  /* 0x000000020000780c */ /* 0x000fe40004f41670 */
[----:B------:R-:W-:Y:S01]  /*23450*/  F2FP.SATFINITE.E4M3.F32.PACK_AB_MERGE_C R3, RZ, R3, RZ ;  /* 0x00000003ff03723e */ /* 0x000fe200048070ff */
[----:B-----5:R-:W-:Y:S01]  /*23460*/  FMUL R2, R2, UR20 ;  /* 0x0000001402027c20 */ /* 0x020fe20008400000 */
[----:B------:R-:W-:Y:S01]  /*23470*/  FMUL R4, R4, UR20 ;  /* 0x0000001404047c20 */ /* 0x000fe20008400000 */
[----:B------:R-:W-:Y:S01]  /*23480*/  FMUL R5, R5, UR20 ;  /* 0x0000001405057c20 */ /* 0x000fe20008400000 */
[----:B------:R-:W-:Y:S01]  /*23490*/  ISETP.LT.OR P5, PT, R0, 0x9, !P1 ;  /* 0x000000090000780c */ /* 0x000fe20004fa1670 */
[----:B------:R-:W-:Y:S01]  /*234a0*/  FMUL R6, R6, UR20 ;  /* 0x0000001406067c20 */ /* 0x000fe20008400000 */
[----:B------:R-:W-:Y:S01]  /*234b0*/  FMUL R7, R7, UR20 ;  /* 0x0000001407077c20 */ /* 0x000fe20008400000 */
[----:B------:R-:W-:Y:S01]  /*234c0*/  FMUL R8, R8, UR20 ;  /* 0x0000001408087c20 */ /* 0x000fe20008400000 */
[----:B------:R-:W-:Y:S01]  /*234d0*/  FMUL R9, R9, UR20 ;  /* 0x0000001409097c20 */ /* 0x000fe20008400000 */
[----:B------:R-:W-:Y:S01]  /*234e0*/  FMUL R10, R10, UR20 ;  /* 0x000000140a0a7c20 */ /* 0x000fe20008400000 */
[----:B------:R-:W-:Y:S01]  /*234f0*/  FMUL R11, R11, UR20 ;  /* 0x000000140b0b7c20 */ /* 0x000fe20008400000 */
[----:B------:R0:W-:Y:S01]  /*23500*/  @!P2 STG.E.U8 desc[UR14][R24.64+0x1], R3 ;  /* 0x000001031800a986 */ /* 0x0001e2000c10110e */
[----:B------:R-:W-:-:S02]  /*23510*/  ISETP.LT.OR P2, PT, R0, 0x1, !P1 ;  /* 0x000000010000780c */ /* 0x000fc40004f41670 */
[----:B------:R-:W-:Y:S01]  /*23520*/  F2FP.SATFINITE.E4M3.F32.PACK_AB_MERGE_C R2, RZ, R2, RZ ;  /* 0x00000002ff02723e */ /* 0x000fe200048070ff */
[----:B------:R-:W-:Y:S01]  /*23530*/  FMUL R12, R12, UR20 ;  /* 0x000000140c0c7c20 */ /* 0x000fe20008400000 */
        /* <DEDUP_REMOVED lines=9> */
[----:B------:R-:W-:Y:S01]  /*235d0*/  @!P2 STG.E.U8 desc[UR14][R24.64], R2 ;  /* 0x000000021800a986 */ /* 0x000fe2000c10110e */
[----:B------:R-:W-:Y:S01]  /*235e0*/  ISETP.GE.AND P2, PT, R34, 0x9, PT ;  /* 0x000000092200780c */ /* 0x000fe20003f46270 */
[----:B------:R-:W-:Y:S01]  /*235f0*/  FMUL R22, R22, UR20 ;  /* 0x0000001416167c20 */ /* 0x000fe20008400000 */
[----:B------:R-:W-:Y:S01]  /*23600*/  FMUL R23, R23, UR20 ;  /* 0x0000001417177c20 */ /* 0x000fe20008400000 */
[----:B------:R-:W-:Y:S01]  /*23610*/  FMUL R152, R152, UR20 ;  /* 0x0000001498987c20 */ /* 0x000fe20008400000 */
[----:B------:R-:W-:Y:S01]  /*23620*/  ISETP.LT.OR P3, PT, R0, 0x1, !P2 ;  /* 0x000000010000780c */ /* 0x000fe20005761670 */
[----:B------:R-:W-:Y:S01]  /*23630*/  FMUL R153, R153, UR20 ;  /* 0x0000001499997c20 */ /* 0x000fe20008400000 */
[----:B------:R-:W-:Y:S01]  /*23640*/  F2FP.SATFINITE.E4M3.F32.PACK_AB_MERGE_C R4, RZ, R4, RZ ;  /* 0x00000004ff04723e */ /* 0x000fe200048070ff */
[----:B------:R-:W-:Y:S01]  /*23650*/  FMUL R154, R154, UR20 ;  /* 0x000000149a9a7c20 */ /* 0x000fe20008400000 */
        /* <DEDUP_REMOVED lines=10> */
[----:B------:R-:W-:-:S02]  /*23700*/  ISETP.LT.OR P3, PT, R0, 0x2, !P2 ;  /* 0x000000020000780c */ /* 0x000fc40005761670 */
        /* <DEDUP_REMOVED lines=11> */
[----:B------:R3:W-:Y:S01]  /*237c0*/  @!P3 STG.E.U8 desc[UR14][R26.64+0x1], R5 ;  /* 0x000001051a00b986 */ /* 0x0007e2000c10110e */
[----:B------:R-:W-:-:S03]  /*237d0*/  ISETP.LT.OR P3, PT, R0, 0xa, !P1 ;  /* 0x0000000a0000780c */ /* 0x000fc60004f61670 */
[----:B------:R-:W-:Y:S01]  /*237e0*/  @!P5 STG.E.U8 desc[UR14][R24.64+0x8], R6 ;  /* 0x000008061800d986 */ /* 0x000fe2000c10110e */
[----:B------:R-:W-:Y:S02]  /*237f0*/  ISETP.LT.OR P5, PT, R0, 0x9, !P2 ;  /* 0x000000090000780c */ /* 0x000fe400057a1670 */
[----:B------:R-:W-:Y:S01]  /*23800*/  F2FP.SATFINITE.E4M3.F32.PACK_AB_MERGE_C R8, RZ, R8, RZ ;  /* 0x00000008ff08723e */ /* 0x000fe200048070ff */
[----:B------:R-:W4:Y:S01]  /*23810*/  LDL.LU R36, [R1+0x204] ;  /* 0x0002040001247983 */ /* 0x000f220000300800 */
[----:B------:R-:W-:Y:S02]  /*23820*/  F2FP.SATFINITE.E4M3.F32.PACK_AB_MERGE_C R9, RZ, R9, RZ ;  /* 0x00000009ff09723e */ /* 0x000fe400048070ff */
[----:B------:R-:W-:Y:S01]  /*23830*/  F2FP.SATFINITE.E4M3.F32.PACK_AB_MERGE_C R10, RZ, R10, RZ ;  /* 0x0000000aff0a723e */ /* 0x000fe200048070ff */
[----:B------:R-:W-:Y:S01]  /*23840*/  FMUL R172, R172, UR20 ;  /* 0x00000014acac7c20 */ /* 0x000fe20008400000 */
[----:B------:R-:W-:Y:S01]  /*23850*/  F2FP.SATFINITE.E4M3.F32.PACK_AB_MERGE_C R11, RZ, R11, RZ ;  /* 0x0000000bff0b723e */ /* 0x000fe200048070ff */
[----:B------:R-:W-:Y:S01]  /*23860*/  @!P3 STG.E.U8 desc[UR14][R24.64+0x9], R7 ;  /* 0x000009071800b986 */ /* 0x000fe2000c10110e */
[----:B------:R-:W-:-:S03]  /*23870*/  ISETP.LT.OR P3, PT, R0, 0xa, !P2 ;  /* 0x0000000a0000780c */ /* 0x000fc60005761670 */
[----:B------:R-:W-:Y:S01]  /*23880*/  @!P5 STG.E.U8 desc[UR14][R26.64+0x8], R8 ;  /* 0x000008081a00d986 */ /* 0x000fe2000c10110e */
[C---:B------:R-:W-:Y:S02]  /*23890*/  ISETP.LT.OR P5, PT, R0.reuse, 0x11, !P1 ;  /* 0x000000110000780c */ /* 0x040fe40004fa1670 */
        /* <DEDUP_REMOVED lines=14> */
[----:B------:R-:W4:Y:S04]  /*23980*/  LDL.LU R32, [R1+0x210] ;  /* 0x0002100001207983 */ /* 0x000f280000300800 */
[----:B------:R-:W-:Y:S01]  /*23990*/  @!P3 STG.E.U8 desc[UR14][R24.64+0x11], R11 ;  /* 0x0000110b1800b986 */ /* 0x000fe2000c10110e */
[----:B------:R-:W-:-:S03]  /*239a0*/  ISETP.LT.OR P3, PT, R0, 0x12, !P2 ;  /* 0x000000120000780c */ /* 0x000fc60005761670 */
[----:B------:R-:W-:Y:S01]  /*239b0*/  @!P5 STG.E.U8 desc[UR14][R26.64+0x10], R12 ;  /* 0x0000100c1a00d986 */ /* 0x000fe2000c10110e */
[----:B------:R-:W-:Y:S02]  /*239c0*/  ISETP.LT.OR P5, PT, R0, 0x19, !P1 ;  /* 0x000000190000780c */ /* 0x000fe40004fa1670 */
[----:B------:R-:W-:Y:S01]  /*239d0*/  F2FP.SATFINITE.E4M3.F32.PACK_AB_MERGE_C R19, RZ, R19, RZ ;  /* 0x00000013ff13723e */ /* 0x000fe200048070ff */
[----:B------:R-:W-:Y:S01]  /*239e0*/  FMUL R174, R174, UR20 ;  /* 0x00000014aeae7c20 */ /* 0x000fe20008400000 */
[----:B------:R-:W-:Y:S01]  /*239f0*/  F2FP.SATFINITE.E4M3.F32.PACK_AB_MERGE_C R20, RZ, R20, RZ ;  /* 0x00000014ff14723e */ /* 0x000fe200048070ff */
[----:B------:R-:W-:Y:S01]  /*23a00*/  FMUL R175, R175, UR20 ;  /* 0x00000014afaf7c20 */ /* 0x000fe20008400000 */
[----:B------:R-:W-:Y:S01]  /*23a10*/  F2FP.SATFINITE.E4M3.F32.PACK_AB_MERGE_C R21, RZ, R21, RZ ;  /* 0x00000015ff15723e */ /* 0x000fe200048070ff */
[----:B------:R-:W-:Y:S01]  /*23a20*/  FMUL R176, R176, UR20 ;  /* 0x00000014b0b07c20 */ /* 0x000fe20008400000 */
[C---:B------:R-:W-:Y:S01]  /*23a30*/  ISETP.LT.OR P6, PT, R0.reuse, 0x29, !P2 ;  /* 0x000000290000780c */ /* 0x040fe200057c1670 */
        /* <DEDUP_REMOVED lines=10> */
[----:B------:R-:W-:Y:S01]  /*23ae0*/  F2FP.SATFINITE.E4M3.F32.PACK_AB_MERGE_C R153, RZ, R153, RZ ;  /* 0x00000099ff99723e */ /* 0x000fe200048070ff */
        /* <DEDUP_REMOVED lines=37> */
[----:B0-----:R-:W-:Y:S01]  /*23d40*/  F2FP.SATFINITE.E4M3.F32.PACK_AB_MERGE_C R3, RZ, R166, RZ ;  /* 0x000000a6ff03723e */ /* 0x001fe200048070ff */
[----:B------:R-:W-:Y:S01]  /*23d50*/  FMUL R189, R189, UR20 ;  /* 0x00000014bdbd7c20 */ /* 0x000fe20008400000 */
[----:B------:R-:W-:Y:S01]  /*23d60*/  F2FP.SATFINITE.E4M3.F32.PACK_AB_MERGE_C R167, RZ, R167, RZ ;  /* 0x000000a7ffa7723e */ /* 0x000fe200048070ff */
[----:B------:R-:W-:Y:S01]  /*23d70*/  FMUL R190, R190, UR20 ;  /* 0x00000014bebe7c20 */ /* 0x000fe20008400000 */
[----:B---3--:R-:W-:Y:S01]  /*23d80*/  F2FP.SATFINITE.E4M3.F32.PACK_AB_MERGE_C R5, RZ, R168, RZ ;  /* 0x000000a8ff05723e */ /* 0x008fe200048070ff */
[----:B------:R-:W-:Y:S01]  /*23d90*/  FMUL R191, R191, UR20 ;  /* 0x00000014bfbf7c20 */ /* 0x000fe20008400000 */
[----:B------:R-:W-:Y:S01]  /*23da0*/  F2FP.SATFINITE.E4M3.F32.PACK_AB_MERGE_C R169, RZ, R169, RZ ;  /* 0x000000a9ffa9723e */ /* 0x000fe200048070ff */
[----:B------:R-:W-:Y:S01]  /*23db0*/  @!P3 STG.E.U8 desc[UR14][R24.64+0x29], R23 ;  /* 0x000029171800b986 */ /* 0x000fe2000c10110e */
[----:B------:R-:W-:-:S03]  /*23dc0*/  ISETP.LT.OR P3, PT, R0, 0x31, !P1 ;  /* 0x000000310000780c */ /* 0x000fc60004f61670 */
[----:B------:R-:W-:Y:S01]  /*23dd0*/  @!P6 STG.E.U8 desc[UR14][R26.64+0x28], R152 ;  /* 0x000028981a00e986 */ /* 0x000fe2000c10110e */
[----:B------:R-:W-:-:S03]  /*23de0*/  ISETP.LT.OR P6, PT, R0, 0x32, !P1 ;  /* 0x000000320000780c */ /* 0x000fc60004fc1670 */
[----:B------:R-:W-:Y:S01]  /*23df0*/  @!P5 STG.E.U8 desc[UR14][R26.64+0x29], R153 ;  /* 0x000029991a00d986 */ /* 0x000fe2000c10110e */
[----:B------:R-:W-:Y:S02]  /*23e00*/  ISETP.LT.OR P5, PT, R0, 0x31, !P2 ;  /* 0x000000310000780c */ /* 0x000fe400057a1670 */
[----:B------:R-:W-:Y:S01]  /*23e10*/  F2FP.SATFINITE.E4M3.F32.PACK_AB_MERGE_C R171, RZ, R171, RZ ;  /* 0x000000abffab723e */ /* 0x000fe200048070ff */
[----:B------:R-:W-:Y:S01]  /*23e20*/  FMUL R192, R192, UR20 ;  /* 0x00000014c0c07c20 */ /* 0x000fe20008400000 */
[----:B------:R-:W-:Y:S01]  /*23e30*/  F2FP.SATFINITE.E4M3.F32.PACK_AB_MERGE_C R173, RZ, R173, RZ ;  /* 0x000000adffad723e */ /* 0x000fe200048070ff */
[----:B------:R-:W-:Y:S01]  /*23e40*/  @!P3 STG.E.U8 desc[UR14][R24.64+0x30], R154 ;  /* 0x0000309a1800b986 */ /* 0x000fe2000c10110e */
[----:B------:R-:W-:-:S03]  /*23e50*/  ISETP.LT.OR P3, PT, R0, 0x32, !P2 ;  /* 0x000000320000780c */ /* 0x000fc60005761670 */
[----:B------:R-:W-:Y:S01]  /*23e60*/  @!P6 STG.E.U8 desc[UR14][R24.64+0x31], R155 ;  /* 0x0000319b1800e986 */ /* 0x000fe2000c10110e */
[----:B------:R-:W-:-:S03]  /*23e70*/  ISETP.LT.OR P6, PT, R0, 0x39, !P1 ;  /* 0x000000390000780c */ /* 0x000fc60004fc1670 */
[----:B------:R-:W-:Y:S01]  /*23e80*/  @!P5 STG.E.U8 desc[UR14][R26.64+0x30], R156 ;  /* 0x0000309c1a00d986 */ /* 0x000fe2000c10110e */
[----:B------:R-:W-:Y:S01]  /*23e90*/  ISETP.LT.OR P5, PT, R0, 0x3a, !P1 ;  /* 0x0000003a0000780c */ /* 0x000fe20004fa1670 */
[----:B------:R-:W-:Y:S01]  /*23ea0*/  FMUL R193, R193, UR20 ;  /* 0x00000014c1c17c20 */ /* 0x000fe20008400000 */
[----:B------:R-:W-:Y:S01]  /*23eb0*/  FMUL R194, R194, UR20 ;  /* 0x00000014c2c27c20 */ /* 0x000fe20008400000 */
[----:B------:R-:W-:Y:S01]  /*23ec0*/  FMUL R195, R195, UR20 ;  /* 0x00000014c3c37c20 */ /* 0x000fe20008400000 */
[----:B------:R-:W-:Y:S01]  /*23ed0*/  FMUL R196, R196, UR20 ;  /* 0x00000014c4c47c20 */ /* 0x000fe20008400000 */
        /* <DEDUP_REMOVED lines=30> */
[----:B------:R0:W-:Y:S01]  /*240c0*/  @!P3 STG.E.U8 desc[UR14][R24.64+0x48], R3 ;  /* 0x000048031800b986 */ /* 0x0001e2000c10110e */
[----:B------:R-:W-:-:S03]  /*240d0*/  ISETP.LT.OR P3, PT, R0, 0x4a, !P2 ;  /* 0x0000004a0000780c */ /* 0x000fc60005761670 */
[----:B------:R-:W-:Y:S01]  /*240e0*/  @!P6 STG.E.U8 desc[UR14][R24.64+0x49], R167 ;  /* 0x000049a71800e986 */ /* 0x000fe2000c10110e */
[----:B------:R-:W-:-:S03]  /*240f0*/  ISETP.LT.OR P6, PT, R0, 0x51, !P1 ;  /* 0x000000510000780c */ /* 0x000fc60004fc1670 */
[----:B------:R3:W-:Y:S01]  /*24100*/  @!P5 STG.E.U8 desc[UR14][R26.64+0x48], R5 ;  /* 0x000048051a00d986 */ /* 0x0007e2000c10110e */
[C---:B------:R-:W-:Y:S02]  /*24110*/  ISETP.LT.OR P5, PT, R0.reuse, 0x52, !P1 ;  /* 0x000000520000780c */ /* 0x040fe40004fa1670 */
[----:B0-----:R-:W-:Y:S01]  /*24120*/  F2FP.SATFINITE.E4M3.F32.PACK_AB_MERGE_C R3, RZ, R170, RZ ;  /* 0x000000aaff03723e */ /* 0x001fe200048070ff */
[----:B------:R-:W-:Y:S02]  /*24130*/  FMUL R209, R209, UR20 ;  /* 0x00000014d1d17c20 */ /* 0x000fe40008400000 */
[----:B------:R-:W-:Y:S01]  /*24140*/  @!P3 STG.E.U8 desc[UR14][R26.64+0x49], R169 ;  /* 0x000049a91a00b986 */ /* 0x000fe2000c10110e */
[----:B------:R-:W-:-:S03]  /*24150*/  ISETP.LT.OR P3, PT, R0, 0x51, !P2 ;  /* 0x000000510000780c */ /* 0x000fc60005761670 */
[----:B------:R0:W-:Y:S01]  /*24160*/  @!P6 STG.E.U8 desc[UR14][R24.64+0x50], R3 ;  /* 0x000050031800e986 */ /* 0x0001e2000c10110e */
[C---:B------:R-:W-:Y:S02]  /*24170*/  ISETP.LT.OR P6, PT, R0.reuse, 0x52, !P2 ;  /* 0x000000520000780c */ /* 0x040fe400057c1670 */
[----:B---3--:R-:W-:Y:S01]  /*24180*/  F2FP.SATFINITE.E4M3.F32.PACK_AB_MERGE_C R5, RZ, R172, RZ ;  /* 0x000000acff05723e */ /* 0x008fe200048070ff */
        /* <DEDUP_REMOVED lines=10> */
[----:B0-----:R-:W-:Y:S01]  /*24230*/  F2FP.SATFINITE.E4M3.F32.PACK_AB_MERGE_C R3, RZ, R174, RZ ;  /* 0x000000aeff03723e */ /* 0x001fe200048070ff */
[----:B------:R-:W-:Y:S01]  /*24240*/  FMUL R214, R214, UR20 ;  /* 0x00000014d6d67c20 */ /* 0x000fe20008400000 */
[----:B------:R-:W-:Y:S01]  /*24250*/  F2FP.SATFINITE.E4M3.F32.PACK_AB_MERGE_C R175, RZ, R175, RZ ;  /* 0x000000afffaf723e */ /* 0x000fe200048070ff */
[----:B------:R-:W-:Y:S01]  /*24260*/  FMUL R215, R215, UR20 ;  /* 0x00000014d7d77c20 */ /* 0x000fe20008400000 */
[----:B------:R-:W-:Y:S01]  /*24270*/  FMUL R216, R216, UR20 ;  /* 0x00000014d8d87c20 */ /* 0x000fe20008400000 */
[----:B------:R0:W-:Y:S01]  /*24280*/  @!P5 STG.E.U8 desc[UR14][R24.64+0x58], R3 ;  /* 0x000058031800d986 */ /* 0x0001e2000c10110e */
[C---:B------:R-:W-:Y:S02]  /*24290*/  ISETP.LT.OR P5, PT, R0.reuse, 0x5a, !P2 ;  /* 0x0000005a0000780c */ /* 0x040fe400057a1670 */
[----:B---3--:R-:W-:Y:S01]  /*242a0*/  F2FP.SATFINITE.E4M3.F32.PACK_AB_MERGE_C R5, RZ, R176, RZ ;  /* 0x000000b0ff05723e */ /* 0x008fe200048070ff */
[----:B------:R-:W-:Y:S01]  /*242b0*/  @!P3 STG.E.U8 desc[UR14][R24.64+0x59], R175 ;  /* 0x000059af1800b986 */ /* 0x000fe2000c10110e */
[----:B------:R-:W-:-:S03]  /*242c0*/  ISETP.LT.OR P3, PT, R0, 0x61, !P1 ;  /* 0x000000610000780c */ /* 0x000fc60004f61670 */
[----:B------:R3:W-:Y:S01]  /*242d0*/  @!P6 STG.E.U8 desc[UR14][R26.64+0x58], R5 ;  /* 0x000058051a00e986 */ /* 0x0007e2000c10110e */
[----:B------:R-:W-:Y:S02]  /*242e0*/  ISETP.LT.OR P6, PT, R0, 0x62, !P1 ;  /* 0x000000620000780c */ /* 0x000fe40004fc1670 */
[----:B------:R-:W-:Y:S01]  /*242f0*/  F2FP.SATFINITE.E4M3.F32.PACK_AB_MERGE_C R177, RZ, R177, RZ ;  /* 0x000000b1ffb1723e */ /* 0x000fe200048070ff */
[----:B------:R-:W-:Y:S01]  /*24300*/  FMUL R217, R217, UR20 ;  /* 0x00000014d9d97c20 */ /* 0x000fe20008400000 */
[----:B0-----:R-:W-:Y:S01]  /*24310*/  F2FP.SATFINITE.E4M3.F32.PACK_AB_MERGE_C R3, RZ, R178, RZ ;  /* 0x000000b2ff03723e */ /* 0x001fe200048070ff */
[----:B------:R-:W-:Y:S01]  /*24320*/  FMUL R218, R218, UR20 ;  /* 0x00000014dada7c20 */ /* 0x000fe20008400000 */
[----:B------:R-:W-:Y:S01]  /*24330*/  F2FP.SATFINITE.E4M3.F32.PACK_AB_MERGE_C R179, RZ, R179, RZ ;  /* 0x000000b3ffb3723e */ /* 0x000fe200048070ff */
[----:B------:R-:W-:Y:S01]  /*24340*/  @!P5 STG.E.U8 desc[UR14][R26.64+0x59], R177 ;  /* 0x000059b11a00d986 */ /* 0x000fe2000c10110e */
[----:B------:R-:W-:-:S03]  /*24350*/  ISETP.LT.OR P5, PT, R0, 0x61, !P2 ;  /* 0x000000610000780c */ /* 0x000fc600057a1670 */
[----:B------:R0:W-:Y:S01]  /*24360*/  @!P3 STG.E.U8 desc[UR14][R24.64+0x60], R3 ;  /* 0x000060031800b986 */ /* 0x0001e2000c10110e */
[----:B------:R-:W-:-:S03]  /*24370*/  ISETP.LT.OR P3, PT, R0, 0x62, !P2 ;  /* 0x000000620000780c */ /* 0x000fc60005761670 */
[----:B------:R-:W-:Y:S01]  /*24380*/  @!P6 STG.E.U8 desc[UR14][R24.64+0x61], R179 ;  /* 0x000061b31800e986 */ /* 0x000fe2000c10110e */
[----:B------:R-:W-:Y:S02]  /*24390*/  ISETP.LT.OR P6, PT, R0, 0x69, !P1 ;  /* 0x000000690000780c */ /* 0x000fe40004fc1670 */
[----:B---3--:R-:W-:Y:S01]  /*243a0*/  F2FP.SATFINITE.E4M3.F32.PACK_AB_MERGE_C R5, RZ, R180, RZ ;  /* 0x000000b4ff05723e */ /* 0x008fe200048070ff */
[----:B------:R-:W-:Y:S01]  /*243b0*/  FMUL R219, R219, UR20 ;  /* 0x00000014dbdb7c20 */ /* 0x000fe20008400000 */
[----:B------:R-:W-:Y:S01]  /*243c0*/  F2FP.SATFINITE.E4M3.F32.PACK_AB_MERGE_C R181, RZ, R181, RZ ;  /* 0x000000b5ffb5723e */ /* 0x000fe200048070ff */
[----:B------:R-:W-:Y:S01]  /*243d0*/  FMUL R220, R220, UR20 ;  /* 0x00000014dcdc7c20 */ /* 0x000fe20008400000 */
[----:B------:R-:W-:Y:S01]  /*243e0*/  FMUL R221, R221, UR20 ;  /* 0x00000014dddd7c20 */ /* 0x000fe20008400000 */
[----:B------:R3:W-:Y:S01]  /*243f0*/  @!P5 STG.E.U8 desc[UR14][R26.64+0x60], R5 ;  /* 0x000060051a00d986 */ /* 0x0007e2000c10110e */
[C---:B------:R-:W-:Y:S02]  /*24400*/  ISETP.LT.OR P5, PT, R0.reuse, 0x6a, !P1 ;  /* 0x0000006a0000780c */ /* 0x040fe40004fa1670 */
[----:B0-----:R-:W-:Y:S01]  /*24410*/  F2FP.SATFINITE.E4M3.F32.PACK_AB_MERGE_C R3, RZ, R182, RZ ;  /* 0x000000b6ff03723e */ /* 0x001fe200048070ff */
[----:B------:R-:W-:Y:S01]  /*24420*/  @!P3 STG.E.U8 desc[UR14][R26.64+0x61], R181 ;  /* 0x000061b51a00b986 */ /* 0x000fe2000c10110e */
[----:B------:R-:W-:-:S03]  /*24430*/  ISETP.LT.OR P3, PT, R0, 0x69, !P2 ;  /* 0x000000690000780c */ /* 0x000fc60005761670 */
[----:B------:R0:W-:Y:S01]  /*24440*/  @!P6 STG.E.U8 desc[UR14][R24.64+0x68], R3 ;  /* 0x000068031800e986 */ /* 0x0001e2000c10110e */
[----:B------:R-:W-:Y:S02]  /*24450*/  ISETP.LT.OR P6, PT, R0, 0x6a, !P2 ;  /* 0x0000006a0000780c */ /* 0x000fe400057c1670 */
[----:B------:R-:W-:Y:S01]  /*24460*/  F2FP.SATFINITE.E4M3.F32.PACK_AB_MERGE_C R183, RZ, R183, RZ ;  /* 0x000000b7ffb7723e */ /* 0x000fe200048070ff */
[----:B------:R-:W-:Y:S01]  /*24470*/  FMUL R222, R222, UR20 ;  /* 0x00000014dede7c20 */ /* 0x000fe20008400000 */
[----:B---3--:R-:W-:Y:S01]  /*24480*/  F2FP.SATFINITE.E4M3.F32.PACK_AB_MERGE_C R5, RZ, R184, RZ ;  /* 0x000000b8ff05723e */ /* 0x008fe200048070ff */
        /* <DEDUP_REMOVED lines=57> */
[----:B------:R-:W4:Y:S01]  /*24820*/  LDL.LU R39, [R1+0x214] ;  /* 0x0002140001277983 */ /* 0x000f220000300800 */
[----:B---3--:R-:W-:-:S03]  /*24830*/  F2FP.SATFINITE.E4M3.F32.PACK_AB_MERGE_C R5, RZ, R200, RZ ;  /* 0x000000c8ff05723e */ /* 0x008fc600048070ff */
[----:B------:R0:W-:Y:S01]  /*24840*/  @!P5 STG.E.U8 desc[UR14][R24.64+0x88], R3 ;  /* 0x000088031800d986 */ /* 0x0001e2000c10110e */
[----:B------:R-:W-:-:S03]  /*24850*/  ISETP.LT.OR P5, PT, R0, 0x8a, !P2 ;  /* 0x0000008a0000780c */ /* 0x000fc600057a1670 */
[----:B------:R-:W-:Y:S01]  /*24860*/  @!P3 STG.E.U8 desc[UR14][R24.64+0x89], R199 ;  /* 0x000089c71800b986 */ /* 0x000fe2000c10110e */
[----:B------:R-:W-:-:S03]  /*24870*/  ISETP.LT.OR P3, PT, R0, 0x91, !P1 ;  /* 0x000000910000780c */ /* 0x000fc60004f61670 */
[----:B------:R3:W-:Y:S01]  /*24880*/  @!P6 STG.E.U8 desc[UR14][R26.64+0x88], R5 ;  /* 0x000088051a00e986 */ /* 0x0007e2000c10110e */
[----:B------:R-:W-:Y:S02]  /*24890*/  ISETP.LT.OR P6, PT, R0, 0x92, !P1 ;  /* 0x000000920000780c */ /* 0x000fe40004fc1670 */
[----:B------:R-:W-:Y:S01]  /*248a0*/  F2FP.SATFINITE.E4M3.F32.PACK_AB_MERGE_C R201, RZ, R201, RZ ;  /* 0x000000c9ffc9723e */ /* 0x000fe200048070ff */
[----:B------:R-:W-:Y:S01]  /*248b0*/  FMUL R235, R235, UR20 ;  /* 0x00000014ebeb7c20 */ /* 0x000fe20008400000 */
[----:B0-----:R-:W-:Y:S01]  /*248c0*/  F2FP.SATFINITE.E4M3.F32.PACK_AB_MERGE_C R3, RZ, R202, RZ ;  /* 0x000000caff03723e */ /* 0x001fe200048070ff */
[----:B------:R-:W4:Y:S01]  /*248d0*/  LDL.LU R38, [R1+0x218] ;  /* 0x0002180001267983 */ /* 0x000f220000300800 */
[----:B------:R-:W-:Y:S01]  /*248e0*/  F2FP.SATFINITE.E4M3.F32.PACK_AB_MERGE_C R203, RZ, R203, RZ ;  /* 0x000000cbffcb723e */ /* 0x000fe200048070ff */
[----:B------:R-:W-:Y:S01]  /*248f0*/  FMUL R236, R236, UR20 ;  /* 0x00000014ecec7c20 */ /* 0x000fe20008400000 */
[----:B------:R-:W-:Y:S01]  /*24900*/  F2FP.SATFINITE.E4M3.F32.PACK_AB_MERGE_C R205, RZ, R205, RZ ;  /* 0x000000cdffcd723e */ /* 0x000fe200048070ff */
[----:B------:R-:W-:Y:S01]  /*24910*/  @!P5 STG.E.U8 desc[UR14][R26.64+0x89], R201 ;  /* 0x000089c91a00d986 */ /* 0x000fe2000c10110e */
[C---:B------:R-:W-:Y:S01]  /*24920*/  ISETP.LT.OR P5, PT, R0.reuse, 0x91, !P2 ;  /* 0x000000910000780c */ /* 0x040fe200057a1670 */
[----:B--2---:R-:W-:Y:S01]  /*24930*/  FMUL R2, R37, UR20 ;  /* 0x0000001425027c20 */ /* 0x004fe20008400000 */
[----:B---3--:R-:W-:Y:S01]  /*24940*/  F2FP.SATFINITE.E4M3.F32.PACK_AB_MERGE_C R5, RZ, R204, RZ ;  /* 0x000000ccff05723e */ /* 0x008fe200048070ff */
[----:B------:R0:W-:Y:S01]  /*24950*/  @!P3 STG.E.U8 desc[UR14][R24.64+0x90], R3 ;  /* 0x000090031800b986 */ /* 0x0001e2000c10110e */
[C---:B------:R-:W-:Y:S01]  /*24960*/  ISETP.LT.OR P3, PT, R0.reuse, 0x92, !P2 ;  /* 0x000000920000780c */ /* 0x040fe20005761670 */
[----:B------:R-:W-:Y:S01]  /*24970*/  FMUL R237, R237, UR20 ;  /* 0x00000014eded7c20 */ /* 0x000fe20008400000 */
[----:B------:R-:W-:Y:S01]  /*24980*/  F2FP.SATFINITE.E4M3.F32.PACK_AB_MERGE_C R207, RZ, R207, RZ ;  /* 0x000000cfffcf723e */ /* 0x000fe200048070ff */
[----:B------:R-:W-:Y:S01]  /*24990*/  @!P6 STG.E.U8 desc[UR14][R24.64+0x91], R203 ;  /* 0x000091cb1800e986 */ /* 0x000fe2000c10110e */
[----:B------:R-:W-:-:S02]  /*249a0*/  ISETP.LT.OR P6, PT, R0, 0x99, !P1 ;  /* 0x000000990000780c */ /* 0x000fc40004fc1670 */
[----:B------:R-:W-:Y:S01]  /*249b0*/  F2FP.SATFINITE.E4M3.F32.PACK_AB_MERGE_C R209, RZ, R209, RZ ;  /* 0x000000d1ffd1723e */ /* 0x000fe200048070ff */
[----:B------:R-:W2:Y:S01]  /*249c0*/  LDL.LU R37, [R1+0x21c] ;  /* 0x00021c0001257983 */ /* 0x000ea20000300800 */
[----:B------:R-:W-:Y:S02]  /*249d0*/  F2FP.SATFINITE.E4M3.F32.PACK_AB_MERGE_C R211, RZ, R211, RZ ;  /* 0x000000d3ffd3723e */ /* 0x000fe400048070ff */
[----:B------:R-:W-:Y:S01]  /*249e0*/  F2FP.SATFINITE.E4M3.F32.PACK_AB_MERGE_C R213, RZ, R213, RZ ;  /* 0x000000d5ffd5723e */ /* 0x000fe200048070ff */
[----:B------:R3:W-:Y:S01]  /*249f0*/  @!P5 STG.E.U8 desc[UR14][R26.64+0x90], R5 ;  /* 0x000090051a00d986 */ /* 0x0007e2000c10110e */
[C---:B------:R-:W-:Y:S02]  /*24a00*/  ISETP.LT.OR P5, PT, R0.reuse, 0x9a, !P1 ;  /* 0x0000009a0000780c */ /* 0x040fe40004fa1670 */
[----:B0-----:R-:W-:Y:S01]  /*24a10*/  F2FP.SATFINITE.E4M3.F32.PACK_AB_MERGE_C R3, RZ, R206, RZ ;  /* 0x000000ceff03723e */ /* 0x001fe200048070ff */
[----:B------:R-:W-:Y:S01]  /*24a20*/  @!P3 STG.E.U8 desc[UR14][R26.64+0x91], R205 ;  /* 0x000091cd1a00b986 */ /* 0x000fe2000c10110e */
[----:B------:R-:W-:-:S02]  /*24a30*/  ISETP.LT.OR P3, PT, R0, 0x99, !P2 ;  /* 0x000000990000780c */ /* 0x000fc40005761670 */
[----:B------:R-:W-:Y:S01]  /*24a40*/  F2FP.SATFINITE.E4M3.F32.PACK_AB_MERGE_C R215, RZ, R215, RZ ;  /* 0x000000d7ffd7723e */ /* 0x000fe200048070ff */
[----:B------:R0:W-:Y:S01]  /*24a50*/  @!P6 STG.E.U8 desc[UR14][R24.64+0x98], R3 ;  /* 0x000098031800e986 */ /* 0x0001e2000c10110e */
[C---:B------:R-:W-:Y:S02]  /*24a60*/  ISETP.LT.OR P6, PT, R0.reuse, 0x9a, !P2 ;  /* 0x0000009a0000780c */ /* 0x040fe400057c1670 */
[----:B------:R-:W-:Y:S02]  /*24a70*/  F2FP.SATFINITE.E4M3.F32.PACK_AB_MERGE_C R217, RZ, R217, RZ ;  /* 0x000000d9ffd9723e */ /* 0x000fe400048070ff */
[----:B---3--:R-:W-:Y:S01]  /*24a80*/  F2FP.SATFINITE.E4M3.F32.PACK_AB_MERGE_C R5, RZ, R208, RZ ;  /* 0x000000d0ff05723e */ /* 0x008fe200048070ff */
[----:B------:R-:W-:Y:S01]  /*24a90*/  @!P5 STG.E.U8 desc[UR14][R24.64+0x99], R207 ;  /* 0x000099cf1800d986 */ /* 0x000fe2000c10110e */
[C---:B------:R-:W-:Y:S02]  /*24aa0*/  ISETP.LT.OR P5, PT, R0.reuse, 0xa1, !P1 ;  /* 0x000000a10000780c */ /* 0x040fe40004fa1670 */
[----:B------:R-:W-:Y:S01]  /*24ab0*/  F2FP.SATFINITE.E4M3.F32.PACK_AB_MERGE_C R219, RZ, R219, RZ ;  /* 0x000000dbffdb723e */ /* 0x000fe200048070ff */
[----:B------:R3:W-:Y:S01]  /*24ac0*/  @!P3 STG.E.U8 desc[UR14][R26.64+0x98], R5 ;  /* 0x000098051a00b986 */ /* 0x0007e2000c10110e */
[----:B------:R-:W-:-:S02]  /*24ad0*/  ISETP.LT.OR P3, PT, R0, 0xa2, !P1 ;  /* 0x000000a20000780c */ /* 0x000fc40004f61670 */
[----:B0-----:R-:W-:Y:S01]  /*24ae0*/  F2FP.SATFINITE.E4M3.F32.PACK_AB_MERGE_C R3, RZ, R210, RZ ;  /* 0x000000d2ff03723e */ /* 0x001fe200048070ff */
[----:B------:R-:W-:Y:S01]  /*24af0*/  @!P6 STG.E.U8 desc[UR14][R26.64+0x99], R209 ;  /* 0x000099d11a00e986 */ /* 0x000fe2000c10110e */
[C---:B------:R-:W-:Y:S02]  /*24b00*/  ISETP.LT.OR P6, PT, R0.reuse, 0xa1, !P2 ;  /* 0x000000a10000780c */ /* 0x040fe400057c1670 */
[----:B------:R-:W-:Y:S02]  /*24b10*/  F2FP.SATFINITE.E4M3.F32.PACK_AB_MERGE_C R221, RZ, R221, RZ ;  /* 0x000000ddffdd723e */ /* 0x000fe400048070ff */
[----:B------:R-:W-:Y:S01]  /*24b20*/  F2FP.SATFINITE.E4M3.F32.PACK_AB_MERGE_C R223, RZ, R223, RZ ;  /* 0x000000dfffdf723e */ /* 0x000fe200048070ff */
[----:B------:R0:W-:Y:S01]  /*24b30*/  @!P5 STG.E.U8 desc[UR14][R24.64+0xa0], R3 ;  /* 0x0000a0031800d986 */ /* 0x0001e2000c10110e */
[C---:B------:R-:W-:Y:S02]  /*24b40*/  ISETP.LT.OR P5, PT, R0.reuse, 0xa2, !P2 ;  /* 0x000000a20000780c */ /* 0x040fe400057a1670 */
[----:B---3--:R-:W-:Y:S01]  /*24b50*/  F2FP.SATFINITE.E4M3.F32.PACK_AB_MERGE_C R5, RZ, R212, RZ ;  /* 0x000000d4ff05723e */ /* 0x008fe200048070ff */
[----:B------:R-:W-:Y:S01]  /*24b60*/  @!P3 STG.E.U8 desc[UR14][R24.64+0xa1], R211 ;  /* 0x0000a1d31800b986 */ /* 0x000fe2000c10110e */
[----:B------:R-:W-:-:S02]  /*24b70*/  ISETP.LT.OR P3, PT, R0, 0xa9, !P1 ;  /* 0x000000a90000780c */ /* 0x000fc40004f61670 */
[----:B------:R-:W-:Y:S01]  /*24b80*/  F2FP.SATFINITE.E4M3.F32.PACK_AB_MERGE_C R225, RZ, R225, RZ ;  /* 0x000000e1ffe1723e */ /* 0x000fe200048070ff */
[----:B------:R3:W-:Y:S01]  /*24b90*/  @!P6 STG.E.U8 desc[UR14][R26.64+0xa0], R5 ;  /* 0x0000a0051a00e986 */ /* 0x0007e2000c10110e */
[C---:B------:R-:W-:Y:S02]  /*24ba0*/  ISETP.LT.OR P6, PT, R0.reuse, 0xaa, !P1 ;  /* 0x000000aa0000780c */ /* 0x040fe40004fc1670 */
[----:B------:R-:W-:Y:S02]  /*24bb0*/  F2FP.SATFINITE.E4M3.F32.PACK_AB_MERGE_C R227, RZ, R227, RZ ;  /* 0x000000e3ffe3723e */ /* 0x000fe400048070ff */
[----:B0-----:R-:W-:Y:S01]  /*24bc0*/  F2FP.SATFINITE.E4M3.F32.PACK_AB_MERGE_C R3, RZ, R214, RZ ;  /* 0x000000d6ff03723e */ /* 0x001fe200048070ff */
[----:B------:R-:W-:Y:S01]  /*24bd0*/  @!P5 STG.E.U8 desc[UR14][R26.64+0xa1], R213 ;  /* 0x0000a1d51a00d986 */ /* 0x000fe2000c10110e */
[C---:B------:R-:W-:Y:S02]  /*24be0*/  ISETP.LT.OR P5, PT, R0.reuse, 0xa9, !P2 ;  /* 0x000000a90000780c */ /* 0x040fe400057a1670 */
[----:B------:R-:W-:Y:S01]  /*24bf0*/  F2FP.SATFINITE.E4M3.F32.PACK_AB_MERGE_C R229, RZ, R229, RZ ;  /* 0x000000e5ffe5723e */ /* 0x000fe200048070ff */
[----:B------:R0:W-:Y:S01]  /*24c00*/  @!P3 STG.E.U8 desc[UR14][R24.64+0xa8], R3 ;  /* 0x0000a8031800b986 */ /* 0x0001e2000c10110e */
[----:B------:R-:W-:-:S02]  /*24c10*/  ISETP.LT.OR P3, PT, R0, 0xaa, !P2 ;  /* 0x000000aa0000780c */ /* 0x000fc40005761670 */
[----:B---3--:R-:W-:Y:S01]  /*24c20*/  F2FP.SATFINITE.E4M3.F32.PACK_AB_MERGE_C R5, RZ, R216, RZ ;  /* 0x000000d8ff05723e */ /* 0x008fe200048070ff */
[----:B------:R-:W-:Y:S01]  /*24c30*/  @!P6 STG.E.U8 desc[UR14][R24.64+0xa9], R215 ;  /* 0x0000a9d71800e986 */ /* 0x000fe2000c10110e */
[C---:B------:R-:W-:Y:S02]  /*24c40*/  ISETP.LT.OR P6, PT, R0.reuse, 0xb1, !P1 ;  /* 0x000000b10000780c */ /* 0x040fe40004fc1670 */
        /* <DEDUP_REMOVED lines=19> */
[----:B------:R-:W-:-:S05]  /*24d80*/  ISETP.LT.OR P6, PT, R0, 0xb9, !P2 ;  /* 0x000000b90000780c */ /* 0x000fca00057c1670 */
[----:B------:R0:W-:Y:S01]  /*24d90*/  @!P5 STG.E.U8 desc[UR14][R24.64+0xb8], R3 ;  /* 0x0000b8031800d986 */ /* 0x0001e2000c10110e */
[C---:B------:R-:W-:Y:S02]  /*24da0*/  ISETP.LT.OR P5, PT, R0.reuse, 0xba, !P2 ;  /* 0x000000ba0000780c */ /* 0x040fe400057a1670 */
[----:B---3--:R-:W-:Y:S01]  /*24db0*/  F2FP.SATFINITE.E4M3.F32.PACK_AB_MERGE_C R5, RZ, R224, RZ ;  /* 0x000000e0ff05723e */ /* 0x008fe200048070ff */
[----:B------:R-:W-:Y:S01]  /*24dc0*/  @!P3 STG.E.U8 desc[UR14][R24.64+0xb9], R223 ;  /* 0x0000b9df1800b986 */ /* 0x000fe2000c10110e */
[----:B------:R-:W-:-:S03]  /*24dd0*/  ISETP.LT.OR P3, PT, R0, 0xc1, !P1 ;  /* 0x000000c10000780c */ /* 0x000fc60004f61670 */
[----:B------:R3:W-:Y:S01]  /*24de0*/  @!P6 STG.E.U8 desc[UR14][R26.64+0xb8], R5 ;  /* 0x0000b8051a00e986 */ /* 0x0007e2000c10110e */
[----:B------:R-:W-:Y:S02]  /*24df0*/  ISETP.LT.OR P6, PT, R0, 0xc2, !P1 ;  /* 0x000000c20000780c */ /* 0x000fe40004fc1670 */
[----:B0-----:R-:W-:-:S03]  /*24e00*/  F2FP.SATFINITE.E4M3.F32.PACK_AB_MERGE_C R3, RZ, R226, RZ ;  /* 0x000000e2ff03723e */ /* 0x001fc600048070ff */
[----:B------:R-:W-:Y:S01]  /*24e10*/  @!P5 STG.E.U8 desc[UR14][R26.64+0xb9], R225 ;  /* 0x0000b9e11a00d986 */ /* 0x000fe2000c10110e */
[----:B------:R-:W-:-:S03]  /*24e20*/  ISETP.LT.OR P5, PT, R0, 0xc1, !P2 ;  /* 0x000000c10000780c */ /* 0x000fc600057a1670 */
[----:B------:R0:W-:Y:S01]  /*24e30*/  @!P3 STG.E.U8 desc[UR14][R24.64+0xc0], R3 ;  /* 0x0000c0031800b986 */ /* 0x0001e2000c10110e */
[C---:B------:R-:W-:Y:S02]  /*24e40*/  ISETP.LT.OR P3, PT, R0.reuse, 0xc2, !P2 ;  /* 0x000000c20000780c */ /* 0x040fe40005761670 */
[----:B---3--:R-:W-:Y:S01]  /*24e50*/  F2FP.SATFINITE.E4M3.F32.PACK_AB_MERGE_C R5, RZ, R228, RZ ;  /* 0x000000e4ff05723e */ /* 0x008fe200048070ff */
[----:B------:R-:W-:Y:S01]  /*24e60*/  @!P6 STG.E.U8 desc[UR14][R24.64+0xc1], R227 ;  /* 0x0000c1e31800e986 */ /* 0x000fe2000c10110e */
[----:B------:R-:W-:-:S05]  /*24e70*/  ISETP.LT.OR P6, PT, R0, 0xc9, !P1 ;  /* 0x000000c90000780c */ /* 0x000fca0004fc1670 */
[----:B------:R3:W-:Y:S01]  /*24e80*/  @!P5 STG.E.U8 desc[UR14][R26.64+0xc0], R5 ;  /* 0x0000c0051a00d986 */ /* 0x0007e2000c10110e */
[C---:B------:R-:W-:Y:S02]  /*24e90*/  ISETP.LT.OR P5, PT, R0.reuse, 0xca, !P1 ;  /* 0x000000ca0000780c */ /* 0x040fe40004fa1670 */
[----:B0-----:R-:W-:Y:S01]  /*24ea0*/  F2FP.SATFINITE.E4M3.F32.PACK_AB_MERGE_C R3, RZ, R230, RZ ;  /* 0x000000e6ff03723e */ /* 0x001fe200048070ff */
[----:B------:R-:W-:Y:S01]  /*24eb0*/  @!P3 STG.E.U8 desc[UR14][R26.64+0xc1], R229 ;  /* 0x0000c1e51a00b986 */ /* 0x000fe2000c10110e */
[----:B------:R-:W-:-:S03]  /*24ec0*/  ISETP.LT.OR P3, PT, R0, 0xc9, !P2 ;  /* 0x000000c90000780c */ /* 0x000fc60005761670 */
[----:B------:R0:W-:Y:S01]  /*24ed0*/  @!P6 STG.E.U8 desc[UR14][R24.64+0xc8], R3 ;  /* 0x0000c8031800e986 */ /* 0x0001e2000c10110e */
[----:B------:R-:W-:Y:S02]  /*24ee0*/  ISETP.LT.OR P6, PT, R0, 0xca, !P2 ;  /* 0x000000ca0000780c */ /* 0x000fe400057c1670 */
[----:B---3--:R-:W-:-:S03]  /*24ef0*/  F2FP.SATFINITE.E4M3.F32.PACK_AB_MERGE_C R5, RZ, R232, RZ ;  /* 0x000000e8ff05723e */ /* 0x008fc600048070ff */
[----:B------:R-:W-:Y:S01]  /*24f00*/  @!P5 STG.E.U8 desc[UR14][R24.64+0xc9], R231 ;  /* 0x0000c9e71800d986 */ /* 0x000fe2000c10110e */
[----:B------:R-:W-:-:S03]  /*24f10*/  ISETP.LT.OR P5, PT, R0, 0xd1, !P1 ;  /* 0x000000d10000780c */ /* 0x000fc60004fa1670 */
[----:B------:R3:W-:Y:S01]  /*24f20*/  @!P3 STG.E.U8 desc[UR14][R26.64+0xc8], R5 ;  /* 0x0000c8051a00b986 */ /* 0x0007e2000c10110e */
[C---:B------:R-:W-:Y:S02]  /*24f30*/  ISETP.LT.OR P3, PT, R0.reuse, 0xd2, !P1 ;  /* 0x000000d20000780c */ /* 0x040fe40004f61670 */
[----:B0-----:R-:W-:Y:S01]  /*24f40*/  F2FP.SATFINITE.E4M3.F32.PACK_AB_MERGE_C R3, RZ, R234, RZ ;  /* 0x000000eaff03723e */ /* 0x001fe200048070ff */
[----:B------:R-:W-:Y:S01]  /*24f50*/  @!P6 STG.E.U8 desc[UR14][R26.64+0xc9], R233 ;  /* 0x0000c9e91a00e986 */ /* 0x000fe2000c10110e */
[----:B------:R-:W-:Y:S01]  /*24f60*/  ISETP.LT.OR P6, PT, R0, 0xd1, !P2 ;  /* 0x000000d10000780c */ /* 0x000fe200057c1670 */
[----:B----4-:R-:W-:-:S04]  /*24f70*/  FMUL R2, R35, UR20 ;  /* 0x0000001423027c20 */ /* 0x010fc80008400000 */
[----:B------:R0:W-:Y:S01]  /*24f80*/  @!P5 STG.E.U8 desc[UR14][R24.64+0xd0], R3 ;  /* 0x0000d0031800d986 */ /* 0x0001e2000c10110e */
[C---:B------:R-:W-:Y:S02]  /*24f90*/  ISETP.LT.OR P5, PT, R0.reuse, 0xd2, !P2 ;  /* 0x000000d20000780c */ /* 0x040fe400057a1670 */
[----:B---3--:R-:W-:Y:S01]  /*24fa0*/  F2FP.SATFINITE.E4M3.F32.PACK_AB_MERGE_C R5, RZ, R236, RZ ;  /* 0x000000ecff05723e */ /* 0x008fe200048070ff */
[----:B------:R-:W-:Y:S01]  /*24fb0*/  @!P3 STG.E.U8 desc[UR14][R24.64+0xd1], R235 ;  /* 0x0000d1eb1800b986 */ /* 0x000fe2000c10110e */
[----:B------:R-:W-:-:S03]  /*24fc0*/  ISETP.LT.OR P3, PT, R0, 0xd9, !P1 ;  /* 0x000000d90000780c */ /* 0x000fc60004f61670 */
[----:B------:R3:W-:Y:S01]  /*24fd0*/  @!P6 STG.E.U8 desc[UR14][R26.64+0xd0], R5 ;  /* 0x0000d0051a00e986 */ /* 0x0007e2000c10110e */
[----:B------:R-:W-:Y:S01]  /*24fe0*/  ISETP.LT.OR P6, PT, R0, 0xda, !P1 ;  /* 0x000000da0000780c */ /* 0x000fe20004fc1670 */
[----:B0-----:R-:W-:Y:S02]  /*24ff0*/  FMUL R3, R36, UR20 ;  /* 0x0000001424037c20 */ /* 0x001fe40008400000 */
[----:B------:R-:W4:Y:S03]  /*25000*/  LDL.LU R36, [R1+0x220] ;  /* 0x0002200001247983 */ /* 0x000f260000300800 */
[----:B------:R-:W-:Y:S01]  /*25010*/  F2FP.SATFINITE.E4M3.F32.PACK_AB_MERGE_C R9, RZ, R3, RZ ;  /* 0x00000003ff09723e */ /* 0x000fe200048070ff */
[----:B------:R-:W4:Y:S01]  /*25020*/  LDL.LU R35, [R1+0x224] ;  /* 0x0002240001237983 */ /* 0x000f220000300800 */
[----:B---3--:R-:W-:Y:S01]  /*25030*/  F2FP.SATFINITE.E4M3.F32.PACK_AB_MERGE_C R5, RZ, R2, RZ ;  /* 0x00000002ff05723e */ /* 0x008fe200048070ff */
[----:B------:R-:W-:Y:S01]  /*25040*/  FMUL R2, R33, UR20 ;  /* 0x0000001421027c20 */ /* 0x000fe20008400000 */
[----:B------:R-:W-:Y:S01]  /*25050*/  FMUL R3, R32, UR20 ;  /* 0x0000001420037c20 */ /* 0x000fe20008400000 */
[----:B------:R-:W3:Y:S04]  /*25060*/  LDL.LU R33, [R1+0x228] ;  /* 0x0002280001217983 */ /* 0x000ee80000300800 */
[----:B------:R-:W3:Y:S04]  /*25070*/  LDL.LU R32, [R1+0x22c] ;  /* 0x00022c0001207983 */ /* 0x000ee80000300800 */
[----:B------:R-:W-:Y:S01]  /*25080*/  @!P5 STG.E.U8 desc[UR14][R26.64+0xd1], R237 ;  /* 0x0000d1ed1a00d986 */ /* 0x000fe2000c10110e */
[----:B------:R-:W-:-:S03]  /*25090*/  ISETP.LT.OR P5, PT, R0, 0xd9, !P2 ;  /* 0x000000d90000780c */ /* 0x000fc600057a1670 */
[----:B------:R0:W-:Y:S01]  /*250a0*/  @!P3 STG.E.U8 desc[UR14][R24.64+0xd8], R7 ;  /* 0x0000d8071800b986 */ /* 0x0001e2000c10110e */
[----:B------:R-:W-:-:S03]  /*250b0*/  ISETP.LT.OR P3, PT, R0, 0xda, !P2 ;  /* 0x000000da0000780c */ /* 0x000fc60005761670 */
[----:B------:R1:W-:Y:S01]  /*250c0*/  @!P6 STG.E.U8 desc[UR14][R24.64+0xd9], R9 ;  /* 0x0000d9091800e986 */ /* 0x0003e2000c10110e */
[----:B------:R-:W-:Y:S02]  /*250d0*/  ISETP.LT.OR P6, PT, R0, 0xe1, !P1 ;  /* 0x000000e10000780c */ /* 0x000fe40004fc1670 */
[----:B------:R-:W-:Y:S01]  /*250e0*/  F2FP.SATFINITE.E4M3.F32.PACK_AB_MERGE_C R11, RZ, R2, RZ ;  /* 0x00000002ff0b723e */ /* 0x000fe200048070ff */
[----:B------:R-:W3:Y:S04]  /*250f0*/  LDL.LU R40, [R1+0x230] ;  /* 0x0002300001287983 */ /* 0x000ee80000300800 */
[----:B------:R1:W-:Y:S01]  /*25100*/  @!P5 STG.E.U8 desc[UR14][R26.64+0xd8], R5 ;  /* 0x0000d8051a00d986 */ /* 0x0003e2000c10110e */
[----:B0-----:R-:W-:-:S03]  /*25110*/  F2FP.SATFINITE.E4M3.F32.PACK_AB_MERGE_C R7, RZ, R3, RZ ;  /* 0x00000003ff07723e */ /* 0x001fc600048070ff */
[----:B------:R-:W-:Y:S04]  /*25120*/  @!P3 STG.E.U8 desc[UR14][R26.64+0xd9], R11 ;  /* 0x0000d90b1a00b986 */ /* 0x000fe8000c10110e */
[----:B------:R0:W-:Y:S01]  /*25130*/  @!P6 STG.E.U8 desc[UR14][R24.64+0xe0], R7 ;  /* 0x0000e0071800e986 */ /* 0x0001e2000c10110e */
[----:B------:R-:W-:-:S03]  /*25140*/  FMUL R4, R39, UR20 ;  /* 0x0000001427047c20 */ /* 0x000fc60008400000 */
[----:B------:R-:W3:Y:S02]  /*25150*/  LDL.LU R39, [R1+0x234] ;  /* 0x0002340001277983 */ /* 0x000ee40000300800 */
[----:B-1----:R-:W-:Y:S01]  /*25160*/  F2FP.SATFINITE.E4M3.F32.PACK_AB_MERGE_C R9, RZ, R4, RZ ;  /* 0x00000004ff09723e */ /* 0x002fe200048070ff */
[----:B------:R-:W-:Y:S02]  /*25170*/  FMUL R2, R38, UR20 ;  /* 0x0000001426027c20 */ /* 0x000fe40008400000 */
[----:B------:R-:W3:Y:S03]  /*25180*/  LDL.LU R38, [R1+0x238] ;  /* 0x0002380001267983 */ /* 0x000ee60000300800 */
[----:B------:R-:W-:Y:S01]  /*25190*/  F2FP.SATFINITE.E4M3.F32.PACK_AB_MERGE_C R5, RZ, R2, RZ ;  /* 0x00000002ff05723e */ /* 0x000fe200048070ff */
[----:B--2---:R-:W-:Y:S02]  /*251a0*/  FMUL R3, R37, UR20 ;  /* 0x0000001425037c20 */ /* 0x004fe40008400000 */
[----:B------:R-:W2:Y:S03]  /*251b0*/  LDL.LU R37, [R1+0x23c] ;  /* 0x00023c0001257983 */ /* 0x000ea60000300800 */
[----:B------:R-:W-:Y:S01]  /*251c0*/  F2FP.SATFINITE.E4M3.F32.PACK_AB_MERGE_C R13, RZ, R3, RZ ;  /* 0x00000003ff0d723e */ /* 0x000fe200048070ff */
[----:B----4-:R-:W-:-:S02]  /*251d0*/  FMUL R2, R36, UR20 ;  /* 0x0000001424027c20 */ /* 0x010fc40008400000 */
[----:B------:R-:W4:Y:S03]  /*251e0*/  LDL.LU R36, [R1+0x240] ;  /* 0x0002400001247983 */ /* 0x000f260000300800 */
[----:B0-----:R-:W-:Y:S01]  /*251f0*/  F2FP.SATFINITE.E4M3.F32.PACK_AB_MERGE_C R7, RZ, R2, RZ ;  /* 0x00000002ff07723e */ /* 0x001fe200048070ff */
[----:B------:R-:W-:Y:S02]  /*25200*/  FMUL R2, R35, UR20 ;  /* 0x0000001423027c20 */ /* 0x000fe40008400000 */
[----:B------:R-:W4:Y:S01]  /*25210*/  LDL.LU R35, [R1+0x244] ;  /* 0x0002440001237983 */ /* 0x000f220000300800 */
[----:B---3--:R-:W-:-:S03]  /*25220*/  FMUL R3, R33, UR20 ;  /* 0x0000001421037c20 */ /* 0x008fc60008400000 */
[----:B------:R-:W3:Y:S01]  /*25230*/  LDL.LU R33, [R1+0x248] ;  /* 0x0002480001217983 */ /* 0x000ee20000300800 */
[----:B------:R-:W-:-:S03]  /*25240*/  FMUL R4, R32, UR20 ;  /* 0x0000001420047c20 */ /* 0x000fc60008400000 */
[----:B------:R-:W3:Y:S01]  /*25250*/  LDL.LU R32, [R1+0x24c] ;  /* 0x00024c0001207983 */ /* 0x000ee20000300800 */
[C---:B------:R-:W-:Y:S02]  /*25260*/  ISETP.LT.OR P5, PT, R0.reuse, 0xe2, !P1 ;  /* 0x000000e20000780c */ /* 0x040fe40004fa1670 */
[C---:B------:R-:W-:Y:S02]  /*25270*/  ISETP.LT.OR P3, PT, R0.reuse, 0xe1, !P2 ;  /* 0x000000e10000780c */ /* 0x040fe40005761670 */
[----:B------:R-:W-:-:S09]  /*25280*/  ISETP.LT.OR P6, PT, R0, 0xe2, !P2 ;  /* 0x000000e20000780c */ /* 0x000fd200057c1670 */
[----:B------:R0:W-:Y:S01]  /*25290*/  @!P5 STG.E.U8 desc[UR14][R24.64+0xe1], R9 ;  /* 0x0000e1091800d986 */ /* 0x0001e2000c10110e */
[----:B------:R-:W-:-:S03]  /*252a0*/  ISETP.LT.OR P5, PT, R0, 0xe9, !P1 ;  /* 0x000000e90000780c */ /* 0x000fc60004fa1670 */
[----:B------:R1:W-:Y:S01]  /*252b0*/  @!P3 STG.E.U8 desc[UR14][R26.64+0xe0], R5 ;  /* 0x0000e0051a00b986 */ /* 0x0003e2000c10110e */
[----:B------:R-:W-:-:S03]  /*252c0*/  ISETP.LT.OR P3, PT, R0, 0xea, !P1 ;  /* 0x000000ea0000780c */ /* 0x000fc60004f61670 */
[----:B------:R-:W-:Y:S01]  /*252d0*/  @!P6 STG.E.U8 desc[UR14][R26.64+0xe1], R13 ;  /* 0x0000e10d1a00e986 */ /* 0x000fe2000c10110e */
[----:B------:R-:W-:Y:S02]  /*252e0*/  ISETP.LT.OR P6, PT, R0, 0xe9, !P2 ;  /* 0x000000e90000780c */ /* 0x000fe400057c1670 */
[----:B0-----:R-:W-:-:S03]  /*252f0*/  F2FP.SATFINITE.E4M3.F32.PACK_AB_MERGE_C R9, RZ, R2, RZ ;  /* 0x00000002ff09723e */ /* 0x001fc600048070ff */
[----:B------:R0:W-:Y:S01]  /*25300*/  @!P5 STG.E.U8 desc[UR14][R24.64+0xe8], R7 ;  /* 0x0000e8071800d986 */ /* 0x0001e2000c10110e */
[----:B------:R-:W-:Y:S01]  /*25310*/  ISETP.LT.OR P5, PT, R0, 0xea, !P2 ;  /* 0x000000ea0000780c */ /* 0x000fe200057a1670 */
[----:B------:R-:W-:Y:S01]  /*25320*/  FMUL R2, R40, UR20 ;  /* 0x0000001428027c20 */ /* 0x000fe20008400000 */
[----:B-1----:R-:W-:Y:S02]  /*25330*/  F2FP.SATFINITE.E4M3.F32.PACK_AB_MERGE_C R5, RZ, R3, RZ ;  /* 0x00000003ff05723e */ /* 0x002fe400048070ff */
[----:B------:R-:W-:Y:S01]  /*25340*/  F2FP.SATFINITE.E4M3.F32.PACK_AB_MERGE_C R11, RZ, R4, RZ ;  /* 0x00000004ff0b723e */ /* 0x000fe200048070ff */
[----:B------:R-:W-:Y:S01]  /*25350*/  @!P3 STG.E.U8 desc[UR14][R24.64+0xe9], R9 ;  /* 0x0000e9091800b986 */ /* 0x000fe2000c10110e */
[----:B0-----:R-:W-:-:S03]  /*25360*/  F2FP.SATFINITE.E4M3.F32.PACK_AB_MERGE_C R7, RZ, R2, RZ ;  /* 0x00000002ff07723e */ /* 0x001fc600048070ff */
[----:B------:R0:W-:Y:S04]  /*25370*/  @!P6 STG.E.U8 desc[UR14][R26.64+0xe8], R5 ;  /* 0x0000e8051a00e986 */ /* 0x0001e8000c10110e */
[----:B------:R1:W-:Y:S01]  /*25380*/  @!P5 STG.E.U8 desc[UR14][R26.64+0xe9], R11 ;  /* 0x0000e90b1a00d986 */ /* 0x0003e2000c10110e */
[----:B------:R-:W-:-:S05]  /*25390*/  FMUL R3, R39, UR20 ;  /* 0x0000001427037c20 */ /* 0x000fca0008400000 */
[----:B------:R-:W-:Y:S01]  /*253a0*/  F2FP.SATFINITE.E4M3.F32.PACK_AB_MERGE_C R13, RZ, R3, RZ ;  /* 0x00000003ff0d723e */ /* 0x000fe200048070ff */
[----:B------:R-:W-:-:S05]  /*253b0*/  FMUL R2, R38, UR20 ;  /* 0x0000001426027c20 */ /* 0x000fca0008400000 */
[----:B0-----:R-:W-:Y:S01]  /*253c0*/  F2FP.SATFINITE.E4M3.F32.PACK_AB_MERGE_C R5, RZ, R2, RZ ;  /* 0x00000002ff05723e */ /* 0x001fe200048070ff */
[----:B--2---:R-:W-:Y:S02]  /*253d0*/  FMUL R3, R37, UR20 ;  /* 0x0000001425037c20 */ /* 0x004fe40008400000 */
[----:B------:R-:W2:Y:S04]  /*253e0*/  LDL.LU R37, [R1+0x250] ;  /* 0x0002500001257983 */ /* 0x000ea80000300800 */
[----:B------:R-:W2:Y:S01]  /*253f0*/  LDL.LU R39, [R1+0x254] ;  /* 0x0002540001277983 */ /* 0x000ea20000300800 */
[----:B------:R-:W-:Y:S01]  /*25400*/  F2FP.SATFINITE.E4M3.F32.PACK_AB_MERGE_C R9, RZ, R3, RZ ;  /* 0x00000003ff09723e */ /* 0x000fe200048070ff */
[----:B----4-:R-:W-:Y:S02]  /*25410*/  FMUL R4, R36, UR20 ;  /* 0x0000001424047c20 */ /* 0x010fe40008400000 */
[----:B------:R-:W4:Y:S03]  /*25420*/  LDL.LU R36, [R1+0x258] ;  /* 0x0002580001247983 */ /* 0x000f260000300800 */
[----:B-1----:R-:W-:Y:S01]  /*25430*/  F2FP.SATFINITE.E4M3.F32.PACK_AB_MERGE_C R11, RZ, R4, RZ ;  /* 0x00000004ff0b723e */ /* 0x002fe200048070ff */
[----:B------:R-:W-:-:S02]  /*25440*/  FMUL R2, R35, UR20 ;  /* 0x0000001423027c20 */ /* 0x000fc40008400000 */
[----:B------:R-:W4:Y:S01]  /*25450*/  LDL.LU R35, [R1+0x25c] ;  /* 0x00025c0001237983 */ /* 0x000f220000300800 */
[----:B---3--:R-:W-:-:S03]  /*25460*/  FMUL R3, R33, UR20 ;  /* 0x0000001421037c20 */ /* 0x008fc60008400000 */
[----:B------:R-:W3:Y:S01]  /*25470*/  LDL.LU R33, [R1+0x260] ;  /* 0x0002600001217983 */ /* 0x000ee20000300800 */
[----:B------:R-:W-:-:S03]  /*25480*/  FMUL R4, R32, UR20 ;  /* 0x0000001420047c20 */ /* 0x000fc60008400000 */
[----:B------:R-:W3:Y:S01]  /*25490*/  LDL.LU R32, [R1+0x264] ;  /* 0x0002640001207983 */ /* 0x000ee20000300800 */
[C---:B------:R-:W-:Y:S02]  /*254a0*/  ISETP.LT.OR P3, PT, R0.reuse, 0xf1, !P1 ;  /* 0x000000f10000780c */ /* 0x040fe40004f61670 */
[C---:B------:R-:W-:Y:S01]  /*254b0*/  ISETP.LT.OR P6, PT, R0.reuse, 0xf2, !P1 ;  /* 0x000000f20000780c */ /* 0x040fe20004fc1670 */
[----:B------:R-:W3:Y:S01]  /*254c0*/  LDL.LU R38, [R1+0x268] ;  /* 0x0002680001267983 */ /* 0x000ee20000300800 */
[----:B------:R-:W-:-:S09]  /*254d0*/  ISETP.LT.OR P5, PT, R0, 0xf1, !P2 ;  /* 0x000000f10000780c */ /* 0x000fd200057a1670 */
[----:B------:R0:W-:Y:S01]  /*254e0*/  @!P3 STG.E.U8 desc[UR14][R24.64+0xf0], R7 ;  /* 0x0000f0071800b986 */ /* 0x0001e2000c10110e */
[----:B------:R-:W-:-:S03]  /*254f0*/  ISETP.LT.OR P3, PT, R0, 0xf2, !P2 ;  /* 0x000000f20000780c */ /* 0x000fc60005761670 */
[----:B------:R1:W-:Y:S01]  /*25500*/  @!P6 STG.E.U8 desc[UR14][R24.64+0xf1], R13 ;  /* 0x0000f10d1800e986 */ /* 0x0003e2000c10110e */
[C---:B------:R-:W-:Y:S02]  /*25510*/  ISETP.LT.OR P6, PT, R0.reuse, 0xf9, !P1 ;  /* 0x000000f90000780c */ /* 0x040fe40004fc1670 */
[----:B------:R-:W-:Y:S01]  /*25520*/  ISETP.LT.OR P1, PT, R0, 0xfa, !P1 ;  /* 0x000000fa0000780c */ /* 0x000fe20004f21670 */
[----:B------:R1:W-:Y:S01]  /*25530*/  @!P5 STG.E.U8 desc[UR14][R26.64+0xf0], R5 ;  /* 0x0000f0051a00d986 */ /* 0x0003e2000c10110e */
[----:B0-----:R-:W-:Y:S02]  /*25540*/  F2FP.SATFINITE.E4M3.F32.PACK_AB_MERGE_C R7, RZ, R3, RZ ;  /* 0x00000003ff07723e */ /* 0x001fe400048070ff */
[----:B-1----:R-:W-:Y:S02]  /*25550*/  F2FP.SATFINITE.E4M3.F32.PACK_AB_MERGE_C R13, RZ, R4, RZ ;  /* 0x00000004ff0d723e */ /* 0x002fe400048070ff */
[----:B------:R-:W-:Y:S01]  /*25560*/  F2FP.SATFINITE.E4M3.F32.PACK_AB_MERGE_C R5, RZ, R2, RZ ;  /* 0x00000002ff05723e */ /* 0x000fe200048070ff */
[----:B------:R0:W-:Y:S04]  /*25570*/  @!P3 STG.E.U8 desc[UR14][R26.64+0xf1], R9 ;  /* 0x0000f1091a00b986 */ /* 0x0001e8000c10110e */
[----:B------:R1:W-:Y:S04]  /*25580*/  @!P6 STG.E.U8 desc[UR14][R24.64+0xf8], R11 ;  /* 0x0000f80b1800e986 */ /* 0x0003e8000c10110e */
[----:B------:R4:W-:Y:S01]  /*25590*/  @!P1 STG.E.U8 desc[UR14][R24.64+0xf9], R5 ;  /* 0x0000f90518009986 */ /* 0x0009e2000c10110e */
[----:B--2---:R-:W-:-:S03]  /*255a0*/  FMUL R2, R37, UR20 ;  /* 0x0000001425027c20 */ /* 0x004fc60008400000 */
[----:B------:R-:W2:Y:S01]  /*255b0*/  LDL.LU R37, [R1+0x26c] ;  /* 0x00026c0001257983 */ /* 0x000ea20000300800 */
[----:B------:R-:W-:-:S03]  /*255c0*/  FMUL R3, R39, UR20 ;  /* 0x0000001427037c20 */ /* 0x000fc60008400000 */
[----:B------:R-:W2:Y:S01]  /*255d0*/  LDL.LU R39, [R1+0x270] ;  /* 0x0002700001277983 */ /* 0x000ea20000300800 */
[----:B0-----:R-:W-:Y:S02]  /*255e0*/  F2FP.SATFINITE.E4M3.F32.PACK_AB_MERGE_C R9, RZ, R2, RZ ;  /* 0x00000002ff09723e */ /* 0x001fe400048070ff */
[----:B-1----:R-:W-:Y:S01]  /*255f0*/  F2FP.SATFINITE.E4M3.F32.PACK_AB_MERGE_C R11, RZ, R3, RZ ;  /* 0x00000003ff0b723e */ /* 0x002fe200048070ff */
[----:B----4-:R-:W-:Y:S02]  /*25600*/  FMUL R4, R36, UR20 ;  /* 0x0000001424047c20 */ /* 0x010fe40008400000 */
[----:B------:R-:W4:Y:S03]  /*25610*/  LDL.LU R36, [R1+0x274] ;  /* 0x0002740001247983 */ /* 0x000f260000300800 */
[----:B------:R-:W-:Y:S01]  /*25620*/  F2FP.SATFINITE.E4M3.F32.PACK_AB_MERGE_C R5, RZ, R4, RZ ;  /* 0x00000004ff05723e */ /* 0x000fe200048070ff */
[----:B------:R-:W-:-:S02]  /*25630*/  FMUL R2, R35, UR20 ;  /* 0x0000001423027c20 */ /* 0x000fc40008400000 */
[----:B------:R-:W4:Y:S01]  /*25640*/  LDL.LU R35, [R1+0x278] ;  /* 0x0002780001237983 */ /* 0x000f220000300800 */
[----:B---3--:R-:W-:-:S03]  /*25650*/  FMUL R3, R33, UR20 ;  /* 0x0000001421037c20 */ /* 0x008fc60008400000 */
[----:B------:R-:W3:Y:S01]  /*25660*/  LDL.LU R33, [R1+0x27c] ;  /* 0x00027c0001217983 */ /* 0x000ee20000300800 */
[----:B------:R-:W-:-:S03]  /*25670*/  FMUL R4, R32, UR20 ;  /* 0x0000001420047c20 */ /* 0x000fc60008400000 */
[----:B------:R-:W3:Y:S01]  /*25680*/  LDL.LU R32, [R1+0x280] ;  /* 0x0002800001207983 */ /* 0x000ee20000300800 */
[C---:B------:R-:W-:Y:S02]  /*25690*/  ISETP.LT.OR P5, PT, R0.reuse, 0xf9, !P2 ;  /* 0x000000f90000780c */ /* 0x040fe400057a1670 */
[----:B------:R-:W-:Y:S02]  /*256a0*/  ISETP.LT.OR P2, PT, R0, 0xfa, !P2 ;  /* 0x000000fa0000780c */ /* 0x000fe40005741670 */
[C---:B------:R-:W-:Y:S02]  /*256b0*/  ISETP.GE.AND P6, PT, R34.reuse, 0x81, PT ;  /* 0x000000812200780c */ /* 0x040fe40003fc6270 */
[----:B------:R-:W-:Y:S02]  /*256c0*/  ISETP.GE.AND P3, PT, R34, 0x89, PT ;  /* 0x000000892200780c */ /* 0x000fe40003f66270 */
[----:B------:R-:W-:-:S05]  /*256d0*/  ISETP.LT.OR P1, PT, R0, 0x1, !P6 ;  /* 0x000000010000780c */ /* 0x000fca0007721670 */
[----:B------:R0:W-:Y:S01]  /*256e0*/  @!P5 STG.E.U8 desc[UR14][R26.64+0xf8], R7 ;  /* 0x0000f8071a00d986 */ /* 0x0001e2000c10110e */
[----:B------:R-:W-:-:S03]  /*256f0*/  ISETP.LT.OR P5, PT, R0, 0x1, !P3 ;  /* 0x000000010000780c */ /* 0x000fc60005fa1670 */
[----:B------:R1:W-:Y:S01]  /*25700*/  @!P2 STG.E.U8 desc[UR14][R26.64+0xf9], R13 ;  /* 0x0000f90d1a00a986 */ /* 0x0003e2000c10110e */
[----:B------:R-:W-:-:S03]  /*25710*/  ISETP.LT.OR P2, PT, R0, 0x2, !P6 ;  /* 0x000000020000780c */ /* 0x000fc60007741670 */
[----:B------:R1:W-:Y:S01]  /*25720*/  @!P1 STG.E.U8 desc[UR14][R30.64], R9 ;  /* 0x000000091e009986 */ /* 0x0003e2000c10110e */
[----:B------:R-:W-:Y:S02]  /*25730*/  ISETP.LT.OR P1, PT, R0, 0x2, !P3 ;  /* 0x000000020000780c */ /* 0x000fe40005f21670 */
[----:B0-----:R-:W-:Y:S01]  /*25740*/  F2FP.SATFINITE.E4M3.F32.PACK_AB_MERGE_C R7, RZ, R2, RZ ;  /* 0x00000002ff07723e */ /* 0x001fe200048070ff */
[----:B------:R-:W-:Y:S02]  /*25750*/  FMUL R2, R38, UR20 ;  /* 0x0000001426027c20 */ /* 0x000fe40008400000 */
[----:B------:R-:W3:Y:S04]  /*25760*/  LDL.LU R38, [R1+0x284] ;  /* 0x0002840001267983 */ /* 0x000ee80000300800 */
[----:B------:R-:W-:Y:S04]  /*25770*/  @!P2 STG.E.U8 desc[UR14][R30.64+0x1], R11 ;  /* 0x0000010b1e00a986 */ /* 0x000fe8000c10110e */
[----:B------:R0:W-:Y:S01]  /*25780*/  @!P5 STG.E.U8 desc[UR14][R28.64], R5 ;  /* 0x000000051c00d986 */ /* 0x0001e2000c10110e */
[----:B------:R-:W-:-:S02]  /*25790*/  ISETP.LT.OR P5, PT, R0, 0xa, !P6 ;  /* 0x0000000a0000780c */ /* 0x000fc400077a1670 */
[----:B-1----:R-:W-:Y:S02]  /*257a0*/  F2FP.SATFINITE.E4M3.F32.PACK_AB_MERGE_C R13, RZ, R3, RZ ;  /* 0x00000003ff0d723e */ /* 0x002fe400048070ff */
[----:B------:R-:W-:Y:S01]  /*257b0*/  F2FP.SATFINITE.E4M3.F32.PACK_AB_MERGE_C R9, RZ, R4, RZ ;  /* 0x00000004ff09723e */ /* 0x000fe200048070ff */
[----:B------:R1:W-:Y:S01]  /*257c0*/  @!P1 STG.E.U8 desc[UR14][R28.64+0x1], R7 ;  /* 0x000001071c009986 */ /* 0x0003e2000c10110e */
[----:B0-----:R-:W-:-:S07]  /*257d0*/  F2FP.SATFINITE.E4M3.F32.PACK_AB_MERGE_C R5, RZ, R2, RZ ;  /* 0x00000002ff05723e */ /* 0x001fce00048070ff */
[----:B------:R0:W-:Y:S01]  /*257e0*/  @!P5 STG.E.U8 desc[UR14][R30.64+0x9], R9 ;  /* 0x000009091e00d986 */ /* 0x0001e2000c10110e */
[----:B--2---:R-:W-:-:S03]  /*257f0*/  FMUL R3, R37, UR20 ;  /* 0x0000001425037c20 */ /* 0x004fc60008400000 */
[----:B------:R-:W2:Y:S01]  /*25800*/  LDL.LU R37, [R1+0x288] ;  /* 0x0002880001257983 */ /* 0x000ea20000300800 */
[----:B------:R-:W-:-:S03]  /*25810*/  FMUL R4, R39, UR20 ;  /* 0x0000001427047c20 */ /* 0x000fc60008400000 */
[----:B------:R-:W2:Y:S01]  /*25820*/  LDL.LU R39, [R1+0x28c] ;  /* 0x00028c0001277983 */ /* 0x000ea20000300800 */
[----:B------:R-:W-:Y:S02]  /*25830*/  F2FP.SATFINITE.E4M3.F32.PACK_AB_MERGE_C R11, RZ, R3, RZ ;  /* 0x00000003ff0b723e */ /* 0x000fe400048070ff */
[----:B-1----:R-:W-:Y:S01]  /*25840*/  F2FP.SATFINITE.E4M3.F32.PACK_AB_MERGE_C R7, RZ, R4, RZ ;  /* 0x00000004ff07723e */ /* 0x002fe200048070ff */
[----:B----4-:R-:W-:Y:S02]  /*25850*/  FMUL R2, R36, UR20 ;  /* 0x0000001424027c20 */ /* 0x010fe40008400000 */
[----:B------:R-:W4:Y:S03]  /*25860*/  LDL.LU R36, [R1+0x290] ;  /* 0x0002900001247983 */ /* 0x000f260000300800 */
[----:B0-----:R-:W-:Y:S01]  /*25870*/  F2FP.SATFINITE.E4M3.F32.PACK_AB_MERGE_C R9, RZ, R2, RZ ;  /* 0x00000002ff09723e */ /* 0x001fe200048070ff */
[----:B------:R-:W-:-:S02]  /*25880*/  FMUL R3, R35, UR20 ;  /* 0x0000001423037c20 */ /* 0x000fc40008400000 */
        /* <DEDUP_REMOVED lines=11> */
[----:B------:R-:W-:Y:S02]  /*25940*/  ISETP.LT.OR P1, PT, R0, 0x11, !P3 ;  /* 0x000000110000780c */ /* 0x000fe40005f21670 */
[----:B0-----:R-:W-:-:S07]  /*25950*/  F2FP.SATFINITE.E4M3.F32.PACK_AB_MERGE_C R13, RZ, R3, RZ ;  /* 0x00000003ff0d723e */ /* 0x001fce00048070ff */
[----:B------:R0:W-:Y:S01]  /*25960*/  @!P2 STG.E.U8 desc[UR14][R28.64+0x9], R11 ;  /* 0x0000090b1c00a986 */ /* 0x0001e2000c10110e */
[----:B------:R-:W-:Y:S01]  /*25970*/  ISETP.LT.OR P2, PT, R0, 0x12, !P6 ;  /* 0x000000120000780c */ /* 0x000fe20007741670 */
[----:B------:R-:W-:Y:S02]  /*25980*/  FMUL R3, R38, UR20 ;  /* 0x0000001426037c20 */ /* 0x000fe40008400000 */
[----:B------:R0:W-:Y:S01]  /*25990*/  @!P5 STG.E.U8 desc[UR14][R30.64+0x10], R7 ;  /* 0x000010071e00d986 */ /* 0x0001e2000c10110e */
[----:B------:R-:W-:-:S03]  /*259a0*/  ISETP.LT.OR P5, PT, R0, 0x12, !P3 ;  /* 0x000000120000780c */ /* 0x000fc60005fa1670 */
[----:B------:R-:W3:Y:S01]  /*259b0*/  LDL.LU R38, [R1+0x2a0] ;  /* 0x0002a00001267983 */ /* 0x000ee20000300800 */
[----:B-1----:R-:W-:Y:S02]  /*259c0*/  F2FP.SATFINITE.E4M3.F32.PACK_AB_MERGE_C R5, RZ, R4, RZ ;  /* 0x00000004ff05723e */ /* 0x002fe400048070ff */
[----:B0-----:R-:W-:Y:S02]  /*259d0*/  F2FP.SATFINITE.E4M3.F32.PACK_AB_MERGE_C R11, RZ, R3, RZ ;  /* 0x00000003ff0b723e */ /* 0x001fe400048070ff */
        /* <DEDUP_REMOVED lines=22> */
[----:B------:R-:W-:Y:S01]  /*25b40*/  @!P2 STG.E.U8 desc[UR14][R30.64+0x19], R11 ;  /* 0x0000190b1e00a986 */ /* 0x000fe2000c10110e */
[----:B------:R-:W-:-:S03]  /*25b50*/  ISETP.LT.OR P2, PT, R0, 0x1a, !P3 ;  /* 0x0000001a0000780c */ /* 0x000fc60005f41670 */
[----:B------:R0:W-:Y:S01]  /*25b60*/  @!P1 STG.E.U8 desc[UR14][R30.64+0x18], R7 ;  /* 0x000018071e009986 */ /* 0x0001e2000c10110e */
[----:B------:R-:W-:-:S03]  /*25b70*/  ISETP.LT.OR P1, PT, R0, 0x21, !P6 ;  /* 0x000000210000780c */ /* 0x000fc60007721670 */
[----:B------:R1:W-:Y:S01]  /*25b80*/  @!P5 STG.E.U8 desc[UR14][R28.64+0x18], R9 ;  /* 0x000018091c00d986 */ /* 0x0003e2000c10110e */
[----:B------:R-:W-:-:S05]  /*25b90*/  ISETP.LT.OR P5, PT, R0, 0x22, !P6 ;  /* 0x000000220000780c */ /* 0x000fca00077a1670 */
[----:B------:R1:W-:Y:S01]  /*25ba0*/  @!P2 STG.E.U8 desc[UR14][R28.64+0x19], R5 ;  /* 0x000019051c00a986 */ /* 0x0003e2000c10110e */
[----:B0-----:R-:W-:-:S03]  /*25bb0*/  F2FP.SATFINITE.E4M3.F32.PACK_AB_MERGE_C R7, RZ, R4, RZ ;  /* 0x00000004ff07723e */ /* 0x001fc600048070ff */
[----:B------:R-:W-:Y:S01]  /*25bc0*/  @!P1 STG.E.U8 desc[UR14][R30.64+0x20], R13 ;  /* 0x0000200d1e009986 */ /* 0x000fe2000c10110e */
[----:B------:R-:W-:Y:S01]  /*25bd0*/  ISETP.LT.OR P1, PT, R0, 0x21, !P3 ;  /* 0x000000210000780c */ /* 0x000fe20005f21670 */
[----:B------:R-:W-:Y:S02]  /*25be0*/  FMUL R4, R38, UR20 ;  /* 0x0000001426047c20 */ /* 0x000fe40008400000 */
[----:B------:R-:W3:Y:S01]  /*25bf0*/  LDL.LU R38, [R1+0x2bc] ;  /* 0x0002bc0001267983 */ /* 0x000ee20000300800 */
[----:B-1----:R-:W-:Y:S02]  /*25c00*/  F2FP.SATFINITE.E4M3.F32.PACK_AB_MERGE_C R9, RZ, R2, RZ ;  /* 0x00000002ff09723e */ /* 0x002fe400048070ff */
[----:B------:R-:W-:Y:S02]  /*25c10*/  F2FP.SATFINITE.E4M3.F32.PACK_AB_MERGE_C R11, RZ, R3, RZ ;  /* 0x00000003ff0b723e */ /* 0x000fe400048070ff */
[----:B------:R-:W-:Y:S01]  /*25c20*/  F2FP.SATFINITE.E4M3.F32.PACK_AB_MERGE_C R5, RZ, R4, RZ ;  /* 0x00000004ff05723e */ /* 0x000fe200048070ff */
[----:B------:R0:W-:Y:S04]  /*25c30*/  @!P5 STG.E.U8 desc[UR14][R30.64+0x21], R7 ;  /* 0x000021071e00d986 */ /* 0x0001e8000c10110e */
[----:B------:R1:W-:Y:S01]  /*25c40*/  @!P1 STG.E.U8 desc[UR14][R28.64+0x20], R9 ;  /* 0x000020091c009986 */ /* 0x0003e2000c10110e */
[----:B--2---:R-:W-:-:S03]  /*25c50*/  FMUL R2, R37, UR20 ;  /* 0x0000001425027c20 */ /* 0x004fc60008400000 */
[----:B------:R-:W2:Y:S01]  /*25c60*/  LDL.LU R37, [R1+0x2c0] ;  /* 0x0002c00001257983 */ /* 0x000ea20000300800 */
[----:B------:R-:W-:-:S03]  /*25c70*/  FMUL R3, R39, UR20 ;  /* 0x0000001427037c20 */ /* 0x000fc60008400000 */
[----:B------:R-:W2:Y:S01]  /*25c80*/  LDL.LU R39, [R1+0x2c4] ;  /* 0x0002c40001277983 */ /* 0x000ea20000300800 */
[----:B0-----:R-:W-:Y:S02]  /*25c90*/  F2FP.SATFINITE.E4M3.F32.PACK_AB_MERGE_C R7, RZ, R2, RZ ;  /* 0x00000002ff07723e */ /* 0x001fe400048070ff */
        /* <DEDUP_REMOVED lines=16> */
[----:B------:R-:W-:-:S09]  /*25da0*/  ISETP.LT.OR P5, PT, R0, 0x2a, !P3 ;  /* 0x0000002a0000780c */ /* 0x000fd20005fa1670 */
[----:B------:R1:W-:Y:S01]  /*25db0*/  @!P2 STG.E.U8 desc[UR14][R30.64+0x29], R7 ;  /* 0x000029071e00a986 */ /* 0x0003e2000c10110e */
[C---:B------:R-:W-:Y:S02]  /*25dc0*/  ISETP.LT.OR P2, PT, R0.reuse, 0x32, !P6 ;  /* 0x000000320000780c */ /* 0x040fe40007741670 */
[----:B0-----:R-:W-:Y:S01]  /*25dd0*/  F2FP.SATFINITE.E4M3.F32.PACK_AB_MERGE_C R5, RZ, R2, RZ ;  /* 0x00000002ff05723e */ /* 0x001fe200048070ff */
[----:B------:R-:W-:Y:S01]  /*25de0*/  @!P1 STG.E.U8 desc[UR14][R28.64+0x28], R13 ;  /* 0x0000280d1c009986 */ /* 0x000fe2000c10110e */
[----:B------:R-:W-:Y:S01]  /*25df0*/  ISETP.LT.OR P1, PT, R0, 0x31, !P6 ;  /* 0x000000310000780c */ /* 0x000fe20007721670 */
[----:B------:R-:W-:Y:S02]  /*25e00*/  FMUL R2, R38, UR20 ;  /* 0x0000001426027c20 */ /* 0x000fe40008400000 */
[----:B------:R0:W-:Y:S01]  /*25e10*/  @!P5 STG.E.U8 desc[UR14][R28.64+0x29], R9 ;  /* 0x000029091c00d986 */ /* 0x0001e2000c10110e */
[----:B------:R-:W-:-:S03]  /*25e20*/  ISETP.LT.OR P5, PT, R0, 0x31, !P3 ;  /* 0x000000310000780c */ /* 0x000fc60005fa1670 */
[----:B------:R-:W3:Y:S01]  /*25e30*/  LDL.LU R38, [R1+0x2d8] ;  /* 0x0002d80001267983 */ /* 0x000ee20000300800 */
[----:B------:R-:W-:Y:S02]  /*25e40*/  F2FP.SATFINITE.E4M3.F32.PACK_AB_MERGE_C R11, RZ, R3, RZ ;  /* 0x00000003ff0b723e */ /* 0x000fe400048070ff */
[----:B-1----:R-:W-:Y:S02]  /*25e50*/  F2FP.SATFINITE.E4M3.F32.PACK_AB_MERGE_C R7, RZ, R4, RZ ;  /* 0x00000004ff07723e */ /* 0x002fe400048070ff */
[----:B0-----:R-:W-:Y:S01]  /*25e60*/  F2FP.SATFINITE.E4M3.F32.PACK_AB_MERGE_C R9, RZ, R2, RZ ;  /* 0x00000002ff09723e */ /* 0x001fe200048070ff */
[----:B------:R0:W-:Y:S04]  /*25e70*/  @!P1 STG.E.U8 desc[UR14][R30.64+0x30], R5 ;  /* 0x000030051e009986 */ /* 0x0001e8000c10110e */
[----:B------:R-:W-:Y:S04]  /*25e80*/  @!P2 STG.E.U8 desc[UR14][R30.64+0x31], R11 ;  /* 0x0000310b1e00a986 */ /* 0x000fe8000c10110e */
[----:B------:R1:W-:Y:S01]  /*25e90*/  @!P5 STG.E.U8 desc[UR14][R28.64+0x30], R7 ;  /* 0x000030071c00d986 */ /* 0x0003e2000c10110e */
[----:B--2---:R-:W-:-:S03]  /*25ea0*/  FMUL R3, R37, UR20 ;  /* 0x0000001425037c20 */ /* 0x004fc60008400000 */
[----:B------:R-:W2:Y:S01]  /*25eb0*/  LDL.LU R37, [R1+0x2dc] ;  /* 0x0002dc0001257983 */ /* 0x000ea20000300800 */
[----:B------:R-:W-:-:S03]  /*25ec0*/  FMUL R4, R39, UR20 ;  /* 0x0000001427047c20 */ /* 0x000fc60008400000 */
[----:B------:R-:W2:Y:S01]  /*25ed0*/  LDL.LU R39, [R1+0x2e0] ;  /* 0x0002e00001277983 */ /* 0x000ea20000300800 */
[----:B------:R-:W-:Y:S02]  /*25ee0*/  F2FP.SATFINITE.E4M3.F32.PACK_AB_MERGE_C R13, RZ, R3, RZ ;  /* 0x00000003ff0d723e */ /* 0x000fe400048070ff */
[----:B0-----:R-:W-:Y:S01]  /*25ef0*/  F2FP.SATFINITE.E4M3.F32.PACK_AB_MERGE_C R5, RZ, R4, RZ ;  /* 0x00000004ff05723e */ /* 0x001fe200048070ff */
        /* <DEDUP_REMOVED lines=11> */
[----:B------:R-:W-:Y:S02]  /*25fb0*/  ISETP.LT.OR P5, PT, R0, 0x3a, !P6 ;  /* 0x0000003a0000780c */ /* 0x000fe400077a1670 */
[----:B------:R-:W-:-:S07]  /*25fc0*/  F2FP.SATFINITE.E4M3.F32.PACK_AB_MERGE_C R11, RZ, R3, RZ ;  /* 0x00000003ff0b723e */ /* 0x000fce00048070ff */
[----:B------:R0:W-:Y:S01]  /*25fd0*/  @!P2 STG.E.U8 desc[UR14][R28.64+0x31], R9 ;  /* 0x000031091c00a986 */ /* 0x0001e2000c10110e */
[----:B------:R-:W-:-:S03]  /*25fe0*/  ISETP.LT.OR P2, PT, R0, 0x3a, !P3 ;  /* 0x0000003a0000780c */ /* 0x000fc60005f41670 */
[----:B------:R-:W-:Y:S01]  /*25ff0*/  @!P1 STG.E.U8 desc[UR14][R30.64+0x38], R13 ;  /* 0x0000380d1e009986 */ /* 0x000fe2000c10110e */
[----:B------:R-:W-:-:S03]  /*26000*/  ISETP.LT.OR P1, PT, R0, 0x39, !P3 ;  /* 0x000000390000780c */ /* 0x000fc60005f21670 */
[----:B------:R1:W-:Y:S01]  /*26010*/  @!P5 STG.E.U8 desc[UR14][R30.64+0x39], R5 ;  /* 0x000039051e00d986 */ /* 0x0003e2000c10110e */
[----:B------:R-:W-:Y:S02]  /*26020*/  ISETP.LT.OR P5, PT, R0, 0x41, !P6 ;  /* 0x000000410000780c */ /* 0x000fe400077a1670 */
[----:B0-----:R-:W-:Y:S01]  /*26030*/  F2FP.SATFINITE.E4M3.F32.PACK_AB_MERGE_C R9, RZ, R4, RZ ;  /* 0x00000004ff09723e */ /* 0x001fe200048070ff */
[----:B------:R-:W-:Y:S02]  /*26040*/  FMUL R3, R38, UR20 ;  /* 0x0000001426037c20 */ /* 0x000fe40008400000 */
[----:B------:R-:W3:Y:S01]  /*26050*/  LDL.LU R38, [R1+0x2f4] ;  /* 0x0002f40001267983 */ /* 0x000ee20000300800 */
[----:B-1----:R-:W-:Y:S02]  /*26060*/  F2FP.SATFINITE.E4M3.F32.PACK_AB_MERGE_C R5, RZ, R2, RZ ;  /* 0x00000002ff05723e */ /* 0x002fe400048070ff */
[----:B------:R-:W-:Y:S01]  /*26070*/  F2FP.SATFINITE.E4M3.F32.PACK_AB_MERGE_C R13, RZ, R3, RZ ;  /* 0x00000003ff0d723e */ /* 0x000fe200048070ff */
[----:B------:R0:W-:Y:S04]  /*26080*/  @!P1 STG.E.U8 desc[UR14][R28.64+0x38], R7 ;  /* 0x000038071c009986 */ /* 0x0001e8000c10110e */
[----:B------:R-:W-:Y:S04]  /*26090*/  @!P2 STG.E.U8 desc[UR14][R28.64+0x39], R11 ;  /* 0x0000390b1c00a986 */ /* 0x000fe8000c10110e */
        /* <DEDUP_REMOVED lines=23> */
[----:B------:R1:W-:Y:S01]  /*26210*/  @!P5 STG.E.U8 desc[UR14][R28.64+0x41], R7 ;  /* 0x000041071c00d986 */ /* 0x0003e2000c10110e */
[----:B------:R-:W-:Y:S02]  /*26220*/  ISETP.LT.OR P5, PT, R0, 0x49, !P3 ;  /* 0x000000490000780c */ /* 0x000fe40005fa1670 */
[----:B0-----:R-:W-:-:S03]  /*26230*/  F2FP.SATFINITE.E4M3.F32.PACK_AB_MERGE_C R5, RZ, R4, RZ ;  /* 0x00000004ff05723e */ /* 0x001fc600048070ff */
[----:B------:R-:W-:Y:S01]  /*26240*/  @!P2 STG.E.U8 desc[UR14][R30.64+0x49], R11 ;  /* 0x0000490b1e00a986 */ /* 0x000fe2000c10110e */
[----:B------:R-:W-:Y:S02]  /*26250*/  ISETP.LT.OR P2, PT, R0, 0x4a, !P3 ;  /* 0x0000004a0000780c */ /* 0x000fe40005f41670 */
[----:B-1----:R-:W-:Y:S01]  /*26260*/  F2FP.SATFINITE.E4M3.F32.PACK_AB_MERGE_C R13, RZ, R3, RZ ;  /* 0x00000003ff0d723e */ /* 0x002fe200048070ff */
[----:B------:R-:W-:Y:S02]  /*26270*/  FMUL R4, R38, UR20 ;  /* 0x0000001426047c20 */ /* 0x000fe40008400000 */
[----:B------:R-:W3:Y:S01]  /*26280*/  LDL.LU R38, [R1+0x310] ;  /* 0x0003100001267983 */ /* 0x000ee20000300800 */
[----:B------:R-:W-:-:S03]  /*26290*/  F2FP.SATFINITE.E4M3.F32.PACK_AB_MERGE_C R7, RZ, R2, RZ ;  /* 0x00000002ff07723e */ /* 0x000fc600048070ff */
[----:B------:R0:W-:Y:S04]  /*262a0*/  @!P1 STG.E.U8 desc[UR14][R30.64+0x48], R9 ;  /* 0x000048091e009986 */ /* 0x0001e8000c10110e */
[----:B------:R1:W-:Y:S01]  /*262b0*/  @!P5 STG.E.U8 desc[UR14][R28.64+0x48], R5 ;  /* 0x000048051c00d986 */ /* 0x0003e2000c10110e */
[----:B0-----:R-:W-:-:S03]  /*262c0*/  F2FP.SATFINITE.E4M3.F32.PACK_AB_MERGE_C R9, RZ, R4, RZ ;  /* 0x00000004ff09723e */ /* 0x001fc600048070ff */
[----:B------:R0:W-:Y:S01]  /*262d0*/  @!P2 STG.E.U8 desc[UR14][R28.64+0x49], R7 ;  /* 0x000049071c00a986 */ /* 0x0001e2000c10110e */
[----:B--2---:R-:W-:-:S03]  /*262e0*/  FMUL R2, R37, UR20 ;  /* 0x0000001425027c20 */ /* 0x004fc60008400000 */
[----:B------:R-:W2:Y:S01]  /*262f0*/  LDL.LU R37, [R1+0x314] ;  /* 0x0003140001257983 */ /* 0x000ea20000300800 */
[----:B------:R-:W-:-:S03]  /*26300*/  FMUL R3, R39, UR20 ;  /* 0x0000001427037c20 */ /* 0x000fc60008400000 */
[----:B------:R-:W2:Y:S01]  /*26310*/  LDL.LU R39, [R1+0x318] ;  /* 0x0003180001277983 */ /* 0x000ea20000300800 */
[----:B-1----:R-:W-:Y:S02]  /*26320*/  F2FP.SATFINITE.E4M3.F32.PACK_AB_MERGE_C R5, RZ, R2, RZ ;  /* 0x00000002ff05723e */ /* 0x002fe400048070ff */
[----:B------:R-:W-:Y:S01]  /*26330*/  F2FP.SATFINITE.E4M3.F32.PACK_AB_MERGE_C R11, RZ, R3, RZ ;  /* 0x00000003ff0b723e */ /* 0x000fe200048070ff */
        /* <DEDUP_REMOVED lines=16> */
[----:B------:R-:W-:Y:S01]  /*26440*/  @!P2 STG.E.U8 desc[UR14][R28.64+0x51], R11 ;  /* 0x0000510b1c00a986 */ /* 0x000fe2000c10110e */
[----:B------:R-:W-:-:S05]  /*26450*/  ISETP.LT.OR P2, PT, R0, 0x5a, !P6 ;  /* 0x0000005a0000780c */ /* 0x000fca0007741670 */
[----:B------:R1:W-:Y:S01]  /*26460*/  @!P1 STG.E.U8 desc[UR14][R28.64+0x50], R5 ;  /* 0x000050051c009986 */ /* 0x0003e2000c10110e */
[----:B0-----:R-:W-:-:S03]  /*26470*/  F2FP.SATFINITE.E4M3.F32.PACK_AB_MERGE_C R9, RZ, R2, RZ ;  /* 0x00000002ff09723e */ /* 0x001fc600048070ff */
[----:B------:R0:W-:Y:S01]  /*26480*/  @!P5 STG.E.U8 desc[UR14][R30.64+0x58], R7 ;  /* 0x000058071e00d986 */ /* 0x0001e2000c10110e */
[----:B------:R-:W-:Y:S01]  /*26490*/  ISETP.LT.OR P5, PT, R0, 0x5a, !P3 ;  /* 0x0000005a0000780c */ /* 0x000fe20005fa1670 */
[----:B------:R-:W-:Y:S02]  /*264a0*/  FMUL R2, R38, UR20 ;  /* 0x0000001426027c20 */ /* 0x000fe40008400000 */
[----:B------:R-:W3:Y:S01]  /*264b0*/  LDL.LU R38, [R1+0x32c] ;  /* 0x00032c0001267983 */ /* 0x000ee20000300800 */
[----:B------:R-:W-:Y:S02]  /*264c0*/  F2FP.SATFINITE.E4M3.F32.PACK_AB_MERGE_C R13, RZ, R3, RZ ;  /* 0x00000003ff0d723e */ /* 0x000fe400048070ff */
[----:B-1----:R-:W-:Y:S02]  /*264d0*/  F2FP.SATFINITE.E4M3.F32.PACK_AB_MERGE_C R5, RZ, R4, RZ ;  /* 0x00000004ff05723e */ /* 0x002fe400048070ff */
[----:B0-----:R-:W-:Y:S01]  /*264e0*/  F2FP.SATFINITE.E4M3.F32.PACK_AB_MERGE_C R7, RZ, R2, RZ ;  /* 0x00000002ff07723e */ /* 0x001fe200048070ff */
[----:B------:R0:W-:Y:S04]  /*264f0*/  @!P2 STG.E.U8 desc[UR14][R30.64+0x59], R9 ;  /* 0x000059091e00a986 */ /* 0x0001e8000c10110e */
        /* <DEDUP_REMOVED lines=21> */
[----:B------:R-:W-:Y:S01]  /*26650*/  @!P2 STG.E.U8 desc[UR14][R30.64+0x61], R11 ;  /* 0x0000610b1e00a986 */ /* 0x000fe2000c10110e */
[----:B------:R-:W-:Y:S02]  /*26660*/  ISETP.LT.OR P2, PT, R0, 0x62, !P3 ;  /* 0x000000620000780c */ /* 0x000fe40005f41670 */
[----:B0-----:R-:W-:-:S07]  /*26670*/  F2FP.SATFINITE.E4M3.F32.PACK_AB_MERGE_C R13, RZ, R3, RZ ;  /* 0x00000003ff0d723e */ /* 0x001fce00048070ff */
[----:B------:R0:W-:Y:S01]  /*26680*/  @!P1 STG.E.U8 desc[UR14][R30.64+0x60], R7 ;  /* 0x000060071e009986 */ /* 0x0001e2000c10110e */
[----:B------:R-:W-:-:S03]  /*26690*/  ISETP.LT.OR P1, PT, R0, 0x69, !P6 ;  /* 0x000000690000780c */ /* 0x000fc60007721670 */
[----:B------:R1:W-:Y:S01]  /*266a0*/  @!P5 STG.E.U8 desc[UR14][R28.64+0x60], R9 ;  /* 0x000060091c00d986 */ /* 0x0003e2000c10110e */
[----:B------:R-:W-:Y:S01]  /*266b0*/  ISETP.LT.OR P5, PT, R0, 0x6a, !P6 ;  /* 0x0000006a0000780c */ /* 0x000fe200077a1670 */
[----:B------:R-:W-:Y:S02]  /*266c0*/  FMUL R3, R38, UR20 ;  /* 0x0000001426037c20 */ /* 0x000fe40008400000 */
[----:B------:R-:W3:Y:S01]  /*266d0*/  LDL.LU R38, [R1+0x348] ;  /* 0x0003480001267983 */ /* 0x000ee20000300800 */
[----:B0-----:R-:W-:Y:S02]  /*266e0*/  F2FP.SATFINITE.E4M3.F32.PACK_AB_MERGE_C R7, RZ, R4, RZ ;  /* 0x00000004ff07723e */ /* 0x001fe400048070ff */
[----:B------:R-:W-:Y:S02]  /*266f0*/  F2FP.SATFINITE.E4M3.F32.PACK_AB_MERGE_C R11, RZ, R3, RZ ;  /* 0x00000003ff0b723e */ /* 0x000fe400048070ff */
[----:B-1----:R-:W-:Y:S01]  /*26700*/  F2FP.SATFINITE.E4M3.F32.PACK_AB_MERGE_C R9, RZ, R2, RZ ;  /* 0x00000002ff09723e */ /* 0x002fe200048070ff */
        /* <DEDUP_REMOVED lines=64> */
[----:B------:R-:W-:-:S03]  /*26b10*/  ISETP.LT.OR P1, PT, R0, 0x81, !P3 ;  /* 0x000000810000780c */ /* 0x000fc60005f21670 */
        /* <DEDUP_REMOVED lines=186> */
[----:B------:R-:W-:Y:S01]  /*276c0*/  FMUL R3, R40, UR20 ;  /* 0x0000001428037c20 */ /* 0x000fe20008400000 */
[----:B0-----:R-:W-:-:S04]  /*276d0*/  F2FP.SATFINITE.E4M3.F32.PACK_AB_MERGE_C R5, RZ, R2, RZ ;  /* 0x00000002ff05723e */ /* 0x001fc800048070ff */
[----:B------:R-:W-:Y:S01]  /*276e0*/  F2FP.SATFINITE.E4M3.F32.PACK_AB_MERGE_C R13, RZ, R3, RZ ;  /* 0x00000003ff0d723e */ /* 0x000fe200048070ff */
[----:B----4-:R-:W-:Y:S02]  /*276f0*/  FMUL R4, R36, UR20 ;  /* 0x0000001424047c20 */ /* 0x010fe40008400000 */
[----:B------:R-:W4:Y:S03]  /*27700*/  LDL.LU R36, [R1+0x418] ;  /* 0x0004180001247983 */ /* 0x000f260000300800 */
[----:B-1----:R-:W-:Y:S01]  /*27710*/  F2FP.SATFINITE.E4M3.F32.PACK_AB_MERGE_C R7, RZ, R4, RZ ;  /* 0x00000004ff07723e */ /* 0x002fe200048070ff */
[----:B------:R-:W-:Y:S02]  /*27720*/  FMUL R2, R35, UR20 ;  /* 0x0000001423027c20 */ /* 0x000fe40008400000 */
        /* <DEDUP_REMOVED lines=8> */
[----:B------:R-:W-:-:S03]  /*277b0*/  ISETP.LT.OR P1, PT, R0, 0xd1, !P3 ;  /* 0x000000d10000780c */ /* 0x000fc60005f21670 */
[----:B------:R-:W3:Y:S04]  /*277c0*/  LDL.LU R42, [R1+0x42c] ;  /* 0x00042c00012a7983 */ /* 0x000ee80000300800 */
[----:B------:R-:W3:Y:S04]  /*277d0*/  LDL.LU R40, [R1+0x430] ;  /* 0x0004300001287983 */ /* 0x000ee80000300800 */
[----:B------:R0:W-:Y:S01]  /*277e0*/  @!P2 STG.E.U8 desc[UR14][R28.64+0xc9], R11 ;  /* 0x0000c90b1c00a986 */ /* 0x0001e2000c10110e */
[----:B------:R-:W-:-:S03]  /*277f0*/  ISETP.LT.OR P2, PT, R0, 0xd2, !P6 ;  /* 0x000000d20000780c */ /* 0x000fc60007741670 */
[----:B------:R1:W-:Y:S01]  /*27800*/  @!P5 STG.E.U8 desc[UR14][R30.64+0xd0], R9 ;  /* 0x0000d0091e00d986 */ /* 0x0003e2000c10110e */
[----:B------:R-:W-:Y:S02]  /*27810*/  ISETP.LT.OR P5, PT, R0, 0xd2, !P3 ;  /* 0x000000d20000780c */ /* 0x000fe40005fa1670 */
[----:B0-----:R-:W-:-:S07]  /*27820*/  F2FP.SATFINITE.E4M3.F32.PACK_AB_MERGE_C R11, RZ, R3, RZ ;  /* 0x00000003ff0b723e */ /* 0x001fce00048070ff */
[----:B------:R0:W-:Y:S01]  /*27830*/  @!P2 STG.E.U8 desc[UR14][R30.64+0xd1], R5 ;  /* 0x0000d1051e00a986 */ /* 0x0001e2000c10110e */
[C---:B------:R-:W-:Y:S02]  /*27840*/  ISETP.LT.OR P2, PT, R0.reuse, 0xda, !P6 ;  /* 0x000000da0000780c */ /* 0x040fe40007741670 */
[----:B-1----:R-:W-:Y:S01]  /*27850*/  F2FP.SATFINITE.E4M3.F32.PACK_AB_MERGE_C R9, RZ, R2, RZ ;  /* 0x00000002ff09723e */ /* 0x002fe200048070ff */
[----:B------:R-:W-:Y:S01]  /*27860*/  @!P1 STG.E.U8 desc[UR14][R28.64+0xd0], R13 ;  /* 0x0000d00d1c009986 */ /* 0x000fe2000c10110e */
[C---:B------:R-:W-:Y:S01]  /*27870*/  ISETP.LT.OR P1, PT, R0.reuse, 0xd9, !P6 ;  /* 0x000000d90000780c */ /* 0x040fe20007721670 */
[----:B------:R-:W-:Y:S02]  /*27880*/  FMUL R2, R39, UR20 ;  /* 0x0000001427027c20 */ /* 0x000fe40008400000 */
[----:B------:R1:W-:Y:S01]  /*27890*/  @!P5 STG.E.U8 desc[UR14][R28.64+0xd1], R7 ;  /* 0x0000d1071c00d986 */ /* 0x0003e2000c10110e */
[----:B------:R-:W-:Y:S01]  /*278a0*/  ISETP.LT.OR P5, PT, R0, 0xd9, !P3 ;  /* 0x000000d90000780c */ /* 0x000fe20005fa1670 */
[----:B------:R-:W-:-:S02]  /*278b0*/  FMUL R3, R38, UR20 ;  /* 0x0000001426037c20 */ /* 0x000fc40008400000 */
[----:B------:R-:W3:Y:S04]  /*278c0*/  LDL.LU R39, [R1+0x434] ;  /* 0x0004340001277983 */ /* 0x000ee80000300800 */
[----:B------:R-:W3:Y:S01]  /*278d0*/  LDL.LU R38, [R1+0x438] ;  /* 0x0004380001267983 */ /* 0x000ee20000300800 */
[----:B0-----:R-:W-:Y:S02]  /*278e0*/  F2FP.SATFINITE.E4M3.F32.PACK_AB_MERGE_C R5, RZ, R4, RZ ;  /* 0x00000004ff05723e */ /* 0x001fe400048070ff */
[----:B-1----:R-:W-:Y:S01]  /*278f0*/  F2FP.SATFINITE.E4M3.F32.PACK_AB_MERGE_C R7, RZ, R2, RZ ;  /* 0x00000002ff07723e */ /* 0x002fe200048070ff */
[----:B------:R0:W-:Y:S01]  /*27900*/  @!P1 STG.E.U8 desc[UR14][R30.64+0xd8], R9 ;  /* 0x0000d8091e009986 */ /* 0x0001e2000c10110e */
[----:B------:R-:W-:-:S03]  /*27910*/  F2FP.SATFINITE.E4M3.F32.PACK_AB_MERGE_C R13, RZ, R3, RZ ;  /* 0x00000003ff0d723e */ /* 0x000fc600048070ff */
[----:B------:R-:W-:Y:S04]  /*27920*/  @!P2 STG.E.U8 desc[UR14][R30.64+0xd9], R11 ;  /* 0x0000d90b1e00a986 */ /* 0x000fe8000c10110e */
[----:B------:R1:W-:Y:S01]  /*27930*/  @!P5 STG.E.U8 desc[UR14][R28.64+0xd8], R5 ;  /* 0x0000d8051c00d986 */ /* 0x0003e2000c10110e */
[----:B--2---:R-:W-:-:S03]  /*27940*/  FMUL R4, R37, UR20 ;  /* 0x0000001425047c20 */ /* 0x004fc60008400000 */
[----:B------:R-:W2:Y:S02]  /*27950*/  LDL.LU R37, [R1+0x43c] ;  /* 0x00043c0001257983 */ /* 0x000ea40000300800 */
[----:B0-----:R-:W-:Y:S01]  /*27960*/  F2FP.SATFINITE.E4M3.F32.PACK_AB_MERGE_C R9, RZ, R4, RZ ;  /* 0x00000004ff09723e */ /* 0x001fe200048070ff */
        /* <DEDUP_REMOVED lines=15> */
[----:B------:R-:W-:-:S03]  /*27a60*/  ISETP.LT.OR P1, PT, R0, 0xe1, !P3 ;  /* 0x000000e10000780c */ /* 0x000fc60005f21670 */
[----:B------:R1:W-:Y:S01]  /*27a70*/  @!P5 STG.E.U8 desc[UR14][R30.64+0xe1], R9 ;  /* 0x0000e1091e00d986 */ /* 0x0003e2000c10110e */
[----:B------:R-:W-:Y:S02]  /*27a80*/  ISETP.LT.OR P5, PT, R0, 0xe9, !P6 ;  /* 0x000000e90000780c */ /* 0x000fe400077a1670 */
[----:B------:R-:W-:Y:S02]  /*27a90*/  F2FP.SATFINITE.E4M3.F32.PACK_AB_MERGE_C R11, RZ, R3, RZ ;  /* 0x00000003ff0b723e */ /* 0x000fe400048070ff */
[----:B0-----:R-:W-:-:S03]  /*27aa0*/  F2FP.SATFINITE.E4M3.F32.PACK_AB_MERGE_C R7, RZ, R4, RZ ;  /* 0x00000004ff07723e */ /* 0x001fc600048070ff */
[----:B------:R-:W-:Y:S01]  /*27ab0*/  @!P2 STG.E.U8 desc[UR14][R28.64+0xe1], R11 ;  /* 0x0000e10b1c00a986 */ /* 0x000fe2000c10110e */
[----:B------:R-:W-:-:S03]  /*27ac0*/  ISETP.LT.OR P2, PT, R0, 0xea, !P6 ;  /* 0x000000ea0000780c */ /* 0x000fc60007741670 */
[----:B------:R0:W-:Y:S01]  /*27ad0*/  @!P1 STG.E.U8 desc[UR14][R28.64+0xe0], R5 ;  /* 0x0000e0051c009986 */ /* 0x0001e2000c10110e */
[----:B------:R-:W-:-:S03]  /*27ae0*/  ISETP.LT.OR P1, PT, R0, 0xe9, !P3 ;  /* 0x000000e90000780c */ /* 0x000fc60005f21670 */
[----:B------:R0:W-:Y:S01]  /*27af0*/  @!P5 STG.E.U8 desc[UR14][R30.64+0xe8], R7 ;  /* 0x0000e8071e00d986 */ /* 0x0001e2000c10110e */
[----:B------:R-:W-:Y:S01]  /*27b00*/  ISETP.LT.OR P5, PT, R0, 0xea, !P3 ;  /* 0x000000ea0000780c */ /* 0x000fe20005fa1670 */
[----:B------:R-:W-:Y:S01]  /*27b10*/  FMUL R3, R43, UR20 ;  /* 0x000000142b037c20 */ /* 0x000fe20008400000 */
[----:B------:R-:W-:Y:S01]  /*27b20*/  FMUL R4, R42, UR20 ;  /* 0x000000142a047c20 */ /* 0x000fe20008400000 */
[----:B-1----:R-:W-:-:S03]  /*27b30*/  F2FP.SATFINITE.E4M3.F32.PACK_AB_MERGE_C R9, RZ, R2, RZ ;  /* 0x00000002ff09723e */ /* 0x002fc600048070ff */
[----:B------:R-:W-:Y:S02]  /*27b40*/  F2FP.SATFINITE.E4M3.F32.PACK_AB_MERGE_C R13, RZ, R3, RZ ;  /* 0x00000003ff0d723e */ /* 0x000fe400048070ff */
[----:B0-----:R-:W-:Y:S01]  /*27b50*/  F2FP.SATFINITE.E4M3.F32.PACK_AB_MERGE_C R5, RZ, R4, RZ ;  /* 0x00000004ff05723e */ /* 0x001fe200048070ff */
[----:B------:R0:W-:Y:S01]  /*27b60*/  @!P2 STG.E.U8 desc[UR14][R30.64+0xe9], R9 ;  /* 0x0000e9091e00a986 */ /* 0x0001e2000c10110e */
[----:B------:R-:W-:-:S03]  /*27b70*/  ISETP.LT.OR P2, PT, R0, 0xf1, !P3 ;  /* 0x000000f10000780c */ /* 0x000fc60005f41670 */
[----:B------:R-:W-:Y:S01]  /*27b80*/  @!P1 STG.E.U8 desc[UR14][R28.64+0xe8], R13 ;  /* 0x0000e80d1c009986 */ /* 0x000fe2000c10110e */
[----:B------:R-:W-:-:S03]  /*27b90*/  ISETP.LT.OR P1, PT, R0, 0xf1, !P6 ;  /* 0x000000f10000780c */ /* 0x000fc60007721670 */
[----:B------:R-:W-:Y:S01]  /*27ba0*/  @!P5 STG.E.U8 desc[UR14][R28.64+0xe9], R5 ;  /* 0x0000e9051c00d986 */ /* 0x000fe2000c10110e */
[----:B------:R-:W-:Y:S01]  /*27bb0*/  ISETP.LT.OR P5, PT, R0, 0xf2, !P6 ;  /* 0x000000f20000780c */ /* 0x000fe200077a1670 */
[----:B------:R-:W-:Y:S01]  /*27bc0*/  FMUL R2, R40, UR20 ;  /* 0x0000001428027c20 */ /* 0x000fe20008400000 */
[----:B------:R-:W-:Y:S01]  /*27bd0*/  FMUL R3, R39, UR20 ;  /* 0x0000001427037c20 */ /* 0x000fe20008400000 */
[----:B------:R-:W-:-:S03]  /*27be0*/  FMUL R4, R38, UR20 ;  /* 0x0000001426047c20 */ /* 0x000fc60008400000 */
[----:B------:R-:W-:Y:S02]  /*27bf0*/  F2FP.SATFINITE.E4M3.F32.PACK_AB_MERGE_C R7, RZ, R2, RZ ;  /* 0x00000002ff07723e */ /* 0x000fe400048070ff */
[----:B------:R-:W-:Y:S02]  /*27c00*/  F2FP.SATFINITE.E4M3.F32.PACK_AB_MERGE_C R11, RZ, R3, RZ ;  /* 0x00000003ff0b723e */ /* 0x000fe400048070ff */
[----:B0-----:R-:W-:Y:S01]  /*27c10*/  F2FP.SATFINITE.E4M3.F32.PACK_AB_MERGE_C R9, RZ, R4, RZ ;  /* 0x00000004ff09723e */ /* 0x001fe200048070ff */
[----:B------:R0:W-:Y:S01]  /*27c20*/  @!P1 STG.E.U8 desc[UR14][R30.64+0xf0], R7 ;  /* 0x0000f0071e009986 */ /* 0x0001e2000c10110e */
[----:B------:R-:W-:-:S03]  /*27c30*/  ISETP.LT.OR P1, PT, R0, 0xf9, !P6 ;  /* 0x000000f90000780c */ /* 0x000fc60007721670 */
[----:B------:R1:W-:Y:S01]  /*27c40*/  @!P5 STG.E.U8 desc[UR14][R30.64+0xf1], R11 ;  /* 0x0000f10b1e00d986 */ /* 0x0003e2000c10110e */
[C---:B------:R-:W-:Y:S02]  /*27c50*/  ISETP.LT.OR P5, PT, R0.reuse, 0xf2, !P3 ;  /* 0x000000f20000780c */ /* 0x040fe40005fa1670 */
[C---:B------:R-:W-:Y:S01]  /*27c60*/  ISETP.LT.OR P6, PT, R0.reuse, 0xfa, !P6 ;  /* 0x000000fa0000780c */ /* 0x040fe200077c1670 */
[----:B------:R1:W-:Y:S01]  /*27c70*/  @!P2 STG.E.U8 desc[UR14][R28.64+0xf0], R9 ;  /* 0x0000f0091c00a986 */ /* 0x0003e2000c10110e */
[C---:B------:R-:W-:Y:S02]  /*27c80*/  ISETP.LT.OR P2, PT, R0.reuse, 0xf9, !P3 ;  /* 0x000000f90000780c */ /* 0x040fe40005f41670 */
[----:B------:R-:W-:Y:S01]  /*27c90*/  ISETP.LT.OR P3, PT, R0, 0xfa, !P3 ;  /* 0x000000fa0000780c */ /* 0x000fe20005f61670 */
[----:B--2---:R-:W-:-:S05]  /*27ca0*/  FMUL R0, R37, UR20 ;  /* 0x0000001425007c20 */ /* 0x004fca0008400000 */
[----:B0-----:R-:W-:-:S05]  /*27cb0*/  F2FP.SATFINITE.E4M3.F32.PACK_AB_MERGE_C R7, RZ, R0, RZ ;  /* 0x00000000ff07723e */ /* 0x001fca00048070ff */
[----:B------:R0:W-:Y:S01]  /*27cc0*/  @!P5 STG.E.U8 desc[UR14][R28.64+0xf1], R7 ;  /* 0x0000f1071c00d986 */ /* 0x0001e2000c10110e */
[----:B----4-:R-:W-:Y:S01]  /*27cd0*/  FMUL R2, R36, UR20 ;  /* 0x0000001424027c20 */ /* 0x010fe20008400000 */
[----:B------:R-:W-:Y:S01]  /*27ce0*/  FMUL R3, R35, UR20 ;  /* 0x0000001423037c20 */ /* 0x000fe20008400000 */
[----:B---3--:R-:W-:Y:S01]  /*27cf0*/  FMUL R4, R33, UR20 ;  /* 0x0000001421047c20 */ /* 0x008fe20008400000 */
[----:B------:R-:W-:Y:S02]  /*27d00*/  FMUL R5, R32, UR20 ;  /* 0x0000001420057c20 */ /* 0x000fe40008400000 */
[----:B-1----:R-:W-:Y:S02]  /*27d10*/  F2FP.SATFINITE.E4M3.F32.PACK_AB_MERGE_C R11, RZ, R2, RZ ;  /* 0x00000002ff0b723e */ /* 0x002fe400048070ff */
[----:B------:R-:W-:Y:S02]  /*27d20*/  F2FP.SATFINITE.E4M3.F32.PACK_AB_MERGE_C R3, RZ, R3, RZ ;  /* 0x00000003ff03723e */ /* 0x000fe400048070ff */
[----:B------:R-:W-:-:S02]  /*27d30*/  F2FP.SATFINITE.E4M3.F32.PACK_AB_MERGE_C R9, RZ, R4, RZ ;  /* 0x00000004ff09723e */ /* 0x000fc400048070ff */
[----:B------:R-:W-:Y:S01]  /*27d40*/  F2FP.SATFINITE.E4M3.F32.PACK_AB_MERGE_C R5, RZ, R5, RZ ;  /* 0x00000005ff05723e */ /* 0x000fe200048070ff */
[----:B------:R0:W-:Y:S04]  /*27d50*/  @!P1 STG.E.U8 desc[UR14][R30.64+0xf8], R11 ;  /* 0x0000f80b1e009986 */ /* 0x0001e8000c10110e */
[----:B------:R0:W-:Y:S04]  /*27d60*/  @!P6 STG.E.U8 desc[UR14][R30.64+0xf9], R3 ;  /* 0x0000f9031e00e986 */ /* 0x0001e8000c10110e */
[----:B------:R0:W-:Y:S04]  /*27d70*/  @!P2 STG.E.U8 desc[UR14][R28.64+0xf8], R9 ;  /* 0x0000f8091c00a986 */ /* 0x0001e8000c10110e */
[----:B------:R0:W-:Y:S02]  /*27d80*/  @!P3 STG.E.U8 desc[UR14][R28.64+0xf9], R5 ;  /* 0x0000f9051c00b986 */ /* 0x0001e4000c10110e */
.L_x_551:
[----:B------:R-:W-:Y:S05]  /*27d90*/  BSYNC B0 ;  /* 0x0000000000007941 */ /* 0x000fea0003800000 */
.L_x_37:
[----:B0-2---:R-:W2:Y:S04]  /*27da0*/  LDL.LU R3, [R1+0x454] ;  /* 0x0004540001037983 */ /* 0x005ea80000300800 */
[----:B-----5:R-:W2:Y:S01]  /*27db0*/  LDL.LU R2, [R1+0x458] ;  /* 0x0004580001027983 */ /* 0x020ea20000300800 */
[----:B------:R-:W-:Y:S01]  /*27dc0*/  ULDC UR6, c[0x0][0xc] ;  /* 0x0000030000067ab9 */ /* 0x000fe20000000800 */
[----:B------:R-:W-:Y:S01]  /*27dd0*/  ULDC UR7, c[0x0][0x10] ;  /* 0x0000040000077ab9 */ /* 0x000fe20000000800 */
[----:B---34-:R-:W2:Y:S01]  /*27de0*/  LDC R5, c[0x0][0x14] ;  /* 0x00000500ff057b82 */ /* 0x018ea20000000800 */
[----:B------:R-:W-:Y:S01]  /*27df0*/  UIMAD.WIDE.U32 UR6, UR6, UR7, URZ ;  /* 0x00000007060672a5 */ /* 0x000fe2000f8e003f */
[----:B------:R-:W-:Y:S01]  /*27e00*/  PRMT R0, RZ, 0x7610, R0 ;  /* 0x00007610ff007816 */ /* 0x000fe20000000000 */
[----:B------:R-:W-:-:S04]  /*27e10*/  UMOV UR9, 0xffffffff ;  /* 0xffffffff00097882 */ /* 0x000fc80000000000 */
[----:B--2---:R-:W-:-:S04]  /*27e20*/  IMAD.WIDE.U32 R2, R5, UR6, R2 ;  /* 0x0000000605027c25 */ /* 0x004fc8000f8e0002 */
[----:B------:R-:W-:Y:S01]  /*27e30*/  IMAD R5, R5, UR7, RZ ;  /* 0x0000000705057c24 */ /* 0x000fe2000f8e02ff */
[----:B------:R-:W-:Y:S01]  /*27e40*/  ULDC.64 UR6, c[0x0][0x650] ;  /* 0x0001940000067ab9 */ /* 0x000fe20000000a00 */
[----:B------:R-:W-:Y:S01]  /*27e50*/  IMAD.MOV.U32 R11, RZ, RZ, R2 ;  /* 0x000000ffff0b7224 */ /* 0x000fe200078e0002 */
[----:B------:R-:W-:Y:S01]  /*27e60*/  ISETP.GE.U32.AND P1, PT, R2, UR6, PT ;  /* 0x0000000602007c0c */ /* 0x000fe2000bf26070 */
[----:B------:R-:W-:Y:S02]  /*27e70*/  IMAD.IADD R13, R3, 0x1, R5 ;  /* 0x00000001030d7824 */ /* 0x000fe400078e0205 */
[----:B------:R-:W-:-:S03]  /*27e80*/  IMAD.MOV.U32 R2, RZ, RZ, -0x1 ;  /* 0xffffffffff027424 */ /* 0x000fc600078e00ff */
[----:B------:R0:W-:Y:S01]  /*27e90*/  STL [R1+0x454], R13 ;  /* 0x0004540d01007387 */ /* 0x0001e20000100800 */
[----:B------:R-:W-:-:S03]  /*27ea0*/  ISETP.GE.U32.AND.EX P1, PT, R13, UR7, PT, P1 ;  /* 0x000000070d007c0c */ /* 0x000fc6000bf26110 */
[----:B------:R0:W-:Y:S04]  /*27eb0*/  STL [R1+0x458], R11 ;  /* 0x0004580b01007387 */ /* 0x0001e80000100800 */
[----:B------:R0:W-:Y:S06]  /*27ec0*/  STL [R1+0x45c], R2 ;  /* 0x00045c0201007387 */ /* 0x0001ec0000100800 */
[----:B------:R-:W-:Y:S05]  /*27ed0*/  @P1 BRA `(.L_x_552) ;  /* 0x0000000400741947 */ /* 0x000fea0003800000 */
[----:B------:R-:W2:Y:S01]  /*27ee0*/  S2R R8, SR_CTAID.X ;  /* 0x0000000000087919 */ /* 0x000ea20000002500 */
[----:B------:R-:W-:Y:S01]  /*27ef0*/  ULDC.64 UR18, c[0x0][0x628] ;  /* 0x00018a0000127ab9 */ /* 0x000fe20000000a00 */
[----:B------:R-:W3:Y:S01]  /*27f00*/  LDC R9, c[0x0][0x144] ;  /* 0x00005100ff097b82 */ /* 0x000ee20000000800 */
[----:B------:R-:W-:Y:S01]  /*27f10*/  ULDC UR6, c[0x0][0x150] ;  /* 0x0000540000067ab9 */ /* 0x000fe20000000800 */
[----:B------:R-:W4:Y:S01]  /*27f20*/  S2R R12, SR_CTAID.Y ;  /* 0x00000000000c7919 */ /* 0x000f220000002600 */
[----:B------:R-:W-:Y:S01]  /*27f30*/  ISETP.NE.U32.AND P1, PT, RZ, UR18, PT ;  /* 0x00000012ff007c0c */ /* 0x000fe2000bf25070 */
[----:B------:R-:W-:Y:S01]  /*27f40*/  ULDC UR23, c[0x0][0x630] ;  /* 0x00018c0000177ab9 */ /* 0x000fe20000000800 */
[----:B------:R-:W-:Y:S02]  /*27f50*/  R2UR UR16, R11 ;  /* 0x000000000b1072ca */ /* 0x000fe400000e0000 */
[----:B------:R-:W-:Y:S01]  /*27f60*/  ISETP.NE.AND.EX P1, PT, RZ, UR19, PT, P1 ;  /* 0x00000013ff007c0c */ /* 0x000fe2000bf25310 */
[----:B------:R-:W0:Y:S01]  /*27f70*/  LDC.64 R6, c[0x0][0x620] ;  /* 0x00018800ff067b82 */ /* 0x000e220000000a00 */
[----:B------:R-:W-:-:S02]  /*27f80*/  R2UR UR17, R13 ;  /* 0x000000000d1172ca */ /* 0x000fc400000e0000 */
[----:B--2---:R-:W-:-:S05]  /*27f90*/  I2FP.F32.U32 R0, R8 ;  /* 0x0000000800007245 */ /* 0x004fca0000201000 */
[----:B------:R-:W-:-:S06]  /*27fa0*/  FMUL R0, R0, UR6 ;  /* 0x0000000600007c20 */ /* 0x000fcc0008400000 */
[----:B------:R-:W2:Y:S01]  /*27fb0*/  F2I.U32.TRUNC.NTZ R0, R0 ;  /* 0x0000000000007305 */ /* 0x000ea2000020f000 */
[----:B----4-:R-:W-:Y:S05]  /*27fc0*/  @!P1 BRA `(.L_x_553) ;  /* 0x0000000000309947 */ /* 0x010fea0003800000 */
        /* <DEDUP_REMOVED lines=12> */
.L_x_553:
[----:B------:R-:W-:Y:S01]  /*28090*/  USHF.R.U64 UR9, UR16, UR23, UR17 ;  /* 0x0000001710097299 */ /* 0x000fe20008001211 */
[----:B------:R-:W4:Y:S01]  /*280a0*/  LDC.64 R22, c[0x0][0x640] ;  /* 0x00019000ff167b82 */ /* 0x000f220000000a00 */
[----:B------:R-:W-:Y:S01]  /*280b0*/  USHF.R.U32.HI UR6, URZ, UR23, UR17 ;  /* 0x000000173f067299 */ /* 0x000fe20008011611 */
[----:B--2---:R-:W-:Y:S02]  /*280c0*/  IMAD.MOV R10, RZ, RZ, -R0 ;  /* 0x000000ffff0a7224 */ /* 0x004fe400078e0a00 */
[----:B0-----:R-:W-:Y:S01]  /*280d0*/  IMAD.MOV.U32 R2, RZ, RZ, R11 ;  /* 0x000000ffff027224 */ /* 0x001fe200078e000b */
[----:B------:R-:W-:Y:S01]  /*280e0*/  IADD3 R5, P1, RZ, -UR9, RZ ;  /* 0x80000009ff057c10 */ /* 0x000fe2000ff3e0ff */
[----:B---3--:R-:W-:Y:S02]  /*280f0*/  IMAD R18, R9, R10, R8 ;  /* 0x0000000a09127224 */ /* 0x008fe400078e0208 */
[----:B------:R-:W0:Y:S02]  /*28100*/  LDC R4, c[0x0][0x618] ;  /* 0x00018600ff047b82 */ /* 0x000e240000000800 */
[----:B------:R-:W-:Y:S01]  /*28110*/  IMAD.X R3, RZ, RZ, ~UR6, P1 ;  /* 0x80000006ff037e24 */ /* 0x000fe200088e06ff */
[----:B------:R-:W-:-:S03]  /*28120*/  ULDC UR6, c[0x0][0x154] ;  /* 0x0000550000067ab9 */ /* 0x000fc60000000800 */
[-C--:B------:R-:W-:Y:S02]  /*28130*/  IMAD R0, R3, R6.reuse, RZ ;  /* 0x0000000603007224 */ /* 0x080fe400078e02ff */
[----:B------:R-:W2:Y:S01]  /*28140*/  LDC R14, c[0x0][0x608] ;  /* 0x00018200ff0e7b82 */ /* 0x000ea20000000800 */
[----:B------:R-:W-:Y:S02]  /*28150*/  IMAD.MOV.U32 R3, RZ, RZ, R13 ;  /* 0x000000ffff037224 */ /* 0x000fe400078e000d */
[----:B------:R-:W-:-:S05]  /*28160*/  IMAD.WIDE.U32 R2, R5, R6, R2 ;  /* 0x0000000605027225 */ /* 0x000fca00078e0002 */
[----:B------:R-:W3:Y:S01]  /*28170*/  LDC R20, c[0x0][0x658] ;  /* 0x00019600ff147b82 */ /* 0x000ee20000000800 */
[----:B------:R-:W-:Y:S01]  /*28180*/  IMAD R5, R5, R7, R0 ;  /* 0x0000000705057224 */ /* 0x000fe200078e0200 */
[----:B------:R-:W-:Y:S01]  /*28190*/  I2FP.F32.U32 R0, R12 ;  /* 0x0000000c00007245 */ /* 0x000fe20000201000 */
[----:B------:R-:W-:Y:S01]  /*281a0*/  IMAD.MOV.U32 R7, RZ, RZ, 0x1 ;  /* 0x00000001ff077424 */ /* 0x000fe200078e00ff */
[----:B----4-:R-:W-:Y:S01]  /*281b0*/  ISETP.NE.U32.AND P1, PT, R22, RZ, PT ;  /* 0x000000ff1600720c */ /* 0x010fe20003f25070 */
[----:B------:R-:W-:Y:S02]  /*281c0*/  IMAD.IADD R3, R3, 0x1, R5 ;  /* 0x0000000103037824 */ /* 0x000fe400078e0205 */
[----:B------:R-:W-:Y:S01]  /*281d0*/  FMUL R0, R0, UR6 ;  /* 0x0000000600007c20 */ /* 0x000fe20008400000 */
[----:B------:R-:W4:Y:S01]  /*281e0*/  LDC R15, c[0x0][0x148] ;  /* 0x00005200ff0f7b82 */ /* 0x000f220000000800 */
[----:B------:R-:W-:Y:S01]  /*281f0*/  ISETP.NE.AND.EX P1, PT, R23, RZ, PT, P1 ;  /* 0x000000ff1700720c */ /* 0x000fe20003f25310 */
[----:B------:R-:W-:Y:S01]  /*28200*/  IMAD.MOV.U32 R5, RZ, RZ, -0x1 ;  /* 0xffffffffff057424 */ /* 0x000fe200078e00ff */
[-CC-:B0-----:R-:W-:Y:S01]  /*28210*/  SHF.R.U64 R10, R2, R4.reuse, R3.reuse ;  /* 0x00000004020a7219 */ /* 0x181fe20000001203 */
[----:B------:R0:W0:Y:S01]  /*28220*/  F2I.U32.TRUNC.NTZ R13, R0 ;  /* 0x00000000000d7305 */ /* 0x000022000020f000 */
[----:B------:R-:W-:-:S03]  /*28230*/  SHF.R.U32.HI R3, RZ, R4, R3 ;  /* 0x00000004ff037219 */ /* 0x000fc60000011603 */
[----:B------:R-:W0:Y:S01]  /*28240*/  LDC R16, c[0x0][0x600] ;  /* 0x00018000ff107b82 */ /* 0x000e220000000800 */
[-CC-:B--2---:R-:W-:Y:S02]  /*28250*/  SHF.R.U64 R8, R10, R14.reuse, R3.reuse ;  /* 0x0000000e0a087219 */ /* 0x184fe40000001203 */
[----:B------:R-:W-:-:S05]  /*28260*/  SHF.R.U32.HI R3, RZ, R14, R3 ;  /* 0x0000000eff037219 */ /* 0x000fca0000011603 */
[----:B------:R-:W2:Y:S01]  /*28270*/  LDC R17, c[0x0][0x648] ;  /* 0x00019200ff117b82 */ /* 0x000ea20000000800 */
[-CC-:B---3--:R-:W-:Y:S02]  /*28280*/  SHF.R.U64 R11, R8, R20.reuse, R3.reuse ;  /* 0x00000014080b7219 */ /* 0x188fe40000001203 */
[-C--:B------:R-:W-:Y:S02]  /*28290*/  SHF.L.U32 R5, R5, R20.reuse, RZ ;  /* 0x0000001405057219 */ /* 0x080fe400000006ff */
[-C--:B------:R-:W-:Y:S01]  /*282a0*/  SHF.R.U32.HI R3, RZ, R20.reuse, R3 ;  /* 0x00000014ff037219 */ /* 0x080fe20000011603 */
[----:B------:R-:W-:Y:S01]  /*282b0*/  IMAD.MOV.U32 R2, RZ, RZ, R11 ;  /* 0x000000ffff027224 */ /* 0x000fe200078e000b */
[----:B------:R-:W-:Y:S01]  /*282c0*/  SHF.L.U32 R20, R7, R20, RZ ;  /* 0x0000001407147219 */ /* 0x000fe200000006ff */
[----:B------:R-:W3:Y:S01]  /*282d0*/  LDC R19, c[0x0][0x638] ;  /* 0x00018e00ff137b82 */ /* 0x000ee20000000800 */
[----:B------:R-:W-:-:S07]  /*282e0*/  LOP3.LUT R41, RZ, R5, RZ, 0x33, !PT ;  /* 0x00000005ff297212 */ /* 0x000fce00078e33ff */
[----:B------:R-:W0:Y:S01]  /*282f0*/  LDC R21, c[0x0][0x610] ;  /* 0x00018400ff157b82 */ /* 0x000e220000000800 */
[----:B------:R-:W-:Y:S05]  /*28300*/  @!P1 BRA `(.L_x_554) ;  /* 0x0000000000289947 */ /* 0x000fea0003800000 */
[----:B0-----:R-:W0:Y:S02]  /*28310*/  LDC R0, c[0x0][0x64c] ;  /* 0x00019300ff007b82 */ /* 0x001e240000000800 */
[----:B0-----:R-:W-:-:S05]  /*28320*/  IADD3 R7, P1, R11, R0, RZ ;  /* 0x000000000b077210 */ /* 0x001fca0007f3e0ff */
        /* <DEDUP_REMOVED lines=8> */
.L_x_554:
[----:B0-2---:R-:W-:Y:S01]  /*283b0*/  SHF.R.U64 R0, R2, R17, R3 ;  /* 0x0000001102007219 */ /* 0x005fe20000001203 */
[----:B------:R-:W-:Y:S01]  /*283c0*/  VIADD R3, R16, 0xffffffff ;  /* 0xffffffff10037836 */ /* 0x000fe20000000000 */
[----:B------:R-:W-:Y:S01]  /*283d0*/  LOP3.LUT R41, R8, R41, RZ, 0xc0, !PT ;  /* 0x0000002908297212 */ /* 0x000fe200078ec0ff */
[----:B------:R-:W-:Y:S02]  /*283e0*/  IMAD.MOV R13, RZ, RZ, -R13 ;  /* 0x000000ffff0d7224 */ /* 0x000fe400078e0a0d */
[----:B------:R-:W-:Y:S01]  /*283f0*/  IMAD.MOV R2, RZ, RZ, -R0 ;  /* 0x000000ffff027224 */ /* 0x000fe200078e0a00 */
[----:B------:R-:W-:Y:S01]  /*28400*/  LOP3.LUT R3, R10, R3, RZ, 0xc0, !PT ;  /* 0x000000030a037212 */ /* 0x000fe200078ec0ff */
[----:B------:R-:W-:Y:S02]  /*28410*/  IMAD R41, R20, R0, R41 ;  /* 0x0000000014297224 */ /* 0x000fe400078e0229 */
[----:B----4-:R-:W-:Y:S02]  /*28420*/  @P4 IMAD R18, R15, R13, R12 ;  /* 0x0000000d0f124224 */ /* 0x010fe400078e020c */
[----:B---3--:R-:W-:-:S02]  /*28430*/  IMAD R0, R2, R19, R11 ;  /* 0x0000001302007224 */ /* 0x008fc400078e020b */
[----:B------:R-:W-:Y:S02]  /*28440*/  IMAD R41, R41, R21, R18 ;  /* 0x0000001529297224 */ /* 0x000fe400078e0212 */
[----:B------:R-:W-:Y:S02]  /*28450*/  IMAD R2, R0, R16, R3 ;  /* 0x0000001000027224 */ /* 0x000fe400078e0203 */
[----:B------:R-:W-:-:S03]  /*28460*/  IMAD.MOV.U32 R4, RZ, RZ, 0x1 ;  /* 0x00000001ff047424 */ /* 0x000fc600078e00ff */
[----:B------:R-:W-:Y:S02]  /*28470*/  SEL R3, R2, R41, !P4 ;  /* 0x0000002902037207 */ /* 0x000fe40006000000 */
[----:B------:R-:W-:Y:S02]  /*28480*/  PRMT R0, R4, 0x7610, R0 ;  /* 0x0000761004007816 */ /* 0x000fe40000000000 */
[----:B------:R-:W-:Y:S01]  /*28490*/  SEL R41, R41, R2, !P4 ;  /* 0x0000000229297207 */ /* 0x000fe20006000000 */
[----:B------:R2:W-:Y:S06]  /*284a0*/  STL [R1+0x45c], R3 ;  /* 0x00045c0301007387 */ /* 0x0005ec0000100800 */
.L_x_552:
[----:B------:R3:W-:Y:S01]  /*284b0*/  STL [R1+0x460], R41 ;  /* 0x0004602901007387 */ /* 0x0007e20000100800 */
[----:B------:R-:W-:-:S13]  /*284c0*/  LOP3.LUT P1, RZ, R0, 0xff, RZ, 0xc0, !PT ;  /* 0x000000ff00ff7812 */ /* 0x000fda000782c0ff */
[----:B---3--:R-:W-:Y:S05]  /*284d0*/  @P1 BRA `(.L_x_555) ;  /* 0xfffffd8c005c1947 */ /* 0x008fea000383ffff */
[----:B------:R-:W-:Y:S05]  /*284e0*/  EXIT ;  /* 0x000000000000794d */ /* 0x000fea0003800000 */
.L_x_7:
[----:B------:R-:W2:Y:S01]  /*284f0*/  LDL R20, [R1+0x458] ;  /* 0x0004580001147983 */ /* 0x000ea20000100800 */
[----:B0-----:R-:W-:-:S03]  /*28500*/  ULDC.64 UR4, c[0x0][0x650] ;  /* 0x0001940000047ab9 */ /* 0x001fc60000000a00 */
[----:B------:R-:W3:Y:S01]  /*28510*/  LDL R163, [R1+0x454] ;  /* 0x0004540001a37983 */ /* 0x000ee20000100800 */
[----:B------:R-:W-:Y:S01]  /*28520*/  PRMT R0, RZ, 0x7610, R0 ;  /* 0x00007610ff007816 */ /* 0x000fe20000000000 */
[----:B------:R-:W-:Y:S02]  /*28530*/  IMAD.MOV.U32 R12, RZ, RZ, -0x1 ;  /* 0xffffffffff0c7424 */ /* 0x000fe400078e00ff */
[----:B------:R-:W-:Y:S02]  /*28540*/  IMAD.MOV.U32 R4, RZ, RZ, -0x1 ;  /* 0xffffffffff047424 */ /* 0x000fe400078e00ff */
[----:B------:R-:W-:Y:S01]  /*28550*/  IMAD.MOV.U32 R11, RZ, RZ, -0x1 ;  /* 0xffffffffff0b7424 */ /* 0x000fe200078e00ff */
[----:B--2---:R-:W-:-:S04]  /*28560*/  ISETP.GE.U32.AND P0, PT, R20, UR4, PT ;  /* 0x0000000414007c0c */ /* 0x004fc8000bf06070 */
[----:B---3--:R-:W-:-:S13]  /*28570*/  ISETP.GE.U32.AND.EX P0, PT, R163, UR5, PT, P0 ;  /* 0x00000005a3007c0c */ /* 0x008fda000bf06100 */
[----:B------:R-:W-:Y:S05]  /*28580*/  @P0 BRA `(.L_x_556) ;  /* 0x0000000400300947 */ /* 0x000fea0003800000 */
[----:B------:R-:W0:Y:S01]  /*28590*/  LDC.64 R16, c[0x0][0x628] ;  /* 0x00018a00ff107b82 */ /* 0x000e220000000a00 */
[----:B-1----:R-:W-:Y:S02]  /*285a0*/  IMAD.MOV.U32 R8, RZ, RZ, R20 ;  /* 0x000000ffff087224 */ /* 0x002fe400078e0014 */
[----:B------:R-:W-:-:S05]  /*285b0*/  IMAD.MOV.U32 R9, RZ, RZ, R163 ;  /* 0x000000ffff097224 */ /* 0x000fca00078e00a3 */
[----:B------:R-:W1:Y:S08]  /*285c0*/  LDC R12, c[0x0][0x630] ;  /* 0x00018c00ff0c7b82 */ /* 0x000e700000000800 */
[----:B------:R-:W2:Y:S01]  /*285d0*/  LDC.64 R18, c[0x0][0x620] ;  /* 0x00018800ff127b82 */ /* 0x000ea20000000a00 */
[----:B0-----:R-:W-:-:S04]  /*285e0*/  ISETP.NE.U32.AND P0, PT, R16, RZ, PT ;  /* 0x000000ff1000720c */ /* 0x001fc80003f05070 */
[----:B------:R-:W-:-:S13]  /*285f0*/  ISETP.NE.AND.EX P0, PT, R17, RZ, PT, P0 ;  /* 0x000000ff1100720c */ /* 0x000fda0003f05300 */
[----:B-12---:R-:W-:Y:S05]  /*28600*/  @!P0 BRA `(.L_x_557) ;  /* 0x0000000000288947 */ /* 0x006fea0003800000 */
[----:B------:R-:W0:Y:S02]  /*28610*/  LDC R0, c[0x0][0x634] ;  /* 0x00018d00ff007b82 */ /* 0x000e240000000800 */
        /* <DEDUP_REMOVED lines=9> */
.L_x_557:
[----:B------:R-:W0:Y:S01]  /*286b0*/  LDC.64 R22, c[0x0][0x640] ;  /* 0x00019000ff167b82 */ /* 0x000e220000000a00 */
[-CC-:B------:R-:W-:Y:S01]  /*286c0*/  SHF.R.U64 R15, R8, R12.reuse, R9.reuse ;  /* 0x0000000c080f7219 */ /* 0x180fe20000001209 */
[----:B------:R-:W-:Y:S01]  /*286d0*/  IMAD.MOV.U32 R4, RZ, RZ, R20 ;  /* 0x000000ffff047224 */ /* 0x000fe200078e0014 */
[----:B------:R-:W-:Y:S01]  /*286e0*/  SHF.R.U32.HI R0, RZ, R12, R9 ;  /* 0x0000000cff007219 */ /* 0x000fe20000011609 */
[----:B------:R-:W-:Y:S01]  /*286f0*/  IMAD.MOV.U32 R24, RZ, RZ, 0x1 ;  /* 0x00000001ff187424 */ /* 0x000fe200078e00ff */
[----:B------:R-:W-:-:S03]  /*28700*/  IADD3 R7, P0, RZ, -R15, RZ ;  /* 0x8000000fff077210 */ /* 0x000fc60007f1e0ff */
[----:B------:R-:W1:Y:S02]  /*28710*/  LDC R6, c[0x0][0x618] ;  /* 0x00018600ff067b82 */ /* 0x000e640000000800 */
[----:B------:R-:W-:-:S04]  /*28720*/  IMAD.X R5, RZ, RZ, ~R0, P0 ;  /* 0x000000ffff057224 */ /* 0x000fc800000e0e00 */
[-C--:B------:R-:W-:Y:S02]  /*28730*/  IMAD R0, R5, R18.reuse, RZ ;  /* 0x0000001205007224 */ /* 0x080fe400078e02ff */
[----:B------:R-:W2:Y:S01]  /*28740*/  LDC R8, c[0x0][0x608] ;  /* 0x00018200ff087b82 */ /* 0x000ea20000000800 */
[----:B------:R-:W-:Y:S02]  /*28750*/  IMAD.MOV.U32 R5, RZ, RZ, R163 ;  /* 0x000000ffff057224 */ /* 0x000fe400078e00a3 */
[----:B------:R-:W-:-:S05]  /*28760*/  IMAD.WIDE.U32 R4, R7, R18, R4 ;  /* 0x0000001207047225 */ /* 0x000fca00078e0004 */
[----:B------:R-:W3:Y:S01]  /*28770*/  LDC R21, c[0x0][0x658] ;  /* 0x00019600ff157b82 */ /* 0x000ee20000000800 */
[----:B------:R-:W-:Y:S01]  /*28780*/  IMAD R7, R7, R19, R0 ;  /* 0x0000001307077224 */ /* 0x000fe200078e0200 */
[----:B0-----:R-:W-:-:S03]  /*28790*/  ISETP.NE.U32.AND P0, PT, R22, RZ, PT ;  /* 0x000000ff1600720c */ /* 0x001fc60003f05070 */
[----:B------:R-:W-:Y:S01]  /*287a0*/  IMAD.IADD R5, R5, 0x1, R7 ;  /* 0x0000000105057824 */ /* 0x000fe200078e0207 */
[----:B------:R-:W-:Y:S02]  /*287b0*/  ISETP.NE.AND.EX P0, PT, R23, RZ, PT, P0 ;  /* 0x000000ff1700720c */ /* 0x000fe40003f05300 */
[----:B------:R-:W0:Y:S02]  /*287c0*/  LDC R16, c[0x0][0x600] ;  /* 0x00018000ff107b82 */ /* 0x000e240000000800 */
[-CC-:B-1----:R-:W-:Y:S01]  /*287d0*/  SHF.R.U64 R12, R4, R6.reuse, R5.reuse ;  /* 0x00000006040c7219 */ /* 0x182fe20000001205 */
[----:B------:R-:W-:Y:S01]  /*287e0*/  IMAD.MOV.U32 R4, RZ, RZ, -0x1 ;  /* 0xffffffffff047424 */ /* 0x000fe200078e00ff */
[----:B------:R-:W-:-:S04]  /*287f0*/  SHF.R.U32.HI R5, RZ, R6, R5 ;  /* 0x00000006ff057219 */ /* 0x000fc80000011605 */
[----:B------:R-:W1:Y:S01]  /*28800*/  LDC R18, c[0x0][0x648] ;  /* 0x00019200ff127b82 */ /* 0x000e620000000800 */
[-CC-:B--2---:R-:W-:Y:S02]  /*28810*/  SHF.R.U64 R17, R12, R8.reuse, R5.reuse ;  /* 0x000000080c117219 */ /* 0x184fe40000001205 */
[----:B------:R-:W-:-:S05]  /*28820*/  SHF.R.U32.HI R0, RZ, R8, R5 ;  /* 0x00000008ff007219 */ /* 0x000fca0000011605 */
[----:B------:R-:W2:Y:S01]  /*28830*/  LDC R20, c[0x0][0x638] ;  /* 0x00018e00ff147b82 */ /* 0x000ea20000000800 */
[-C--:B---3--:R-:W-:Y:S02]  /*28840*/  SHF.L.U32 R4, R4, R21.reuse, RZ ;  /* 0x0000001504047219 */ /* 0x088fe400000006ff */
[-CC-:B------:R-:W-:Y:S02]  /*28850*/  SHF.R.U64 R19, R17, R21.reuse, R0.reuse ;  /* 0x0000001511137219 */ /* 0x180fe40000001200 */
[----:B------:R-:W-:Y:S02]  /*28860*/  LOP3.LUT R26, RZ, R4, RZ, 0x33, !PT ;  /* 0x00000004ff1a7212 */ /* 0x000fe400078e33ff */
[----:B------:R-:W-:Y:S01]  /*28870*/  SHF.R.U32.HI R5, RZ, R21, R0 ;  /* 0x00000015ff057219 */ /* 0x000fe20000011600 */
[----:B------:R-:W3:Y:S01]  /*28880*/  LDC R25, c[0x0][0x610] ;  /* 0x00018400ff197b82 */ /* 0x000ee20000000800 */
[----:B------:R-:W-:Y:S01]  /*28890*/  IMAD.MOV.U32 R4, RZ, RZ, R19 ;  /* 0x000000ffff047224 */ /* 0x000fe200078e0013 */
[----:B------:R-:W-:Y:S06]  /*288a0*/  @!P0 BRA `(.L_x_558) ;  /* 0x0000000000288947 */ /* 0x000fec0003800000 */
        /* <DEDUP_REMOVED lines=10> */
.L_x_558:
[----:B-1----:R-:W-:Y:S01]  /*28950*/  SHF.R.U64 R3, R4, R18, R5 ;  /* 0x0000001204037219 */ /* 0x002fe20000001205 */
[----:B0-----:R-:W-:Y:S01]  /*28960*/  VIADD R5, R16, 0xffffffff ;  /* 0xffffffff10057836 */ /* 0x001fe20000000000 */
[----:B------:R-:W-:Y:S01]  /*28970*/  SHF.L.U32 R24, R24, R21, RZ ;  /* 0x0000001518187219 */ /* 0x000fe200000006ff */
[----:B------:R-:W-:Y:S01]  /*28980*/  @P4 IMAD R10, R13, R14, R2 ;  /* 0x0000000e0d0a4224 */ /* 0x000fe200078e0202 */
[----:B------:R-:W-:Y:S01]  /*28990*/  LOP3.LUT R0, R17, R26, RZ, 0xc0, !PT ;  /* 0x0000001a11007212 */ /* 0x000fe200078ec0ff */
[----:B------:R-:W-:Y:S01]  /*289a0*/  IMAD.MOV R4, RZ, RZ, -R3 ;  /* 0x000000ffff047224 */ /* 0x000fe200078e0a03 */
[----:B------:R-:W-:Y:S01]  /*289b0*/  LOP3.LUT R5, R12, R5, RZ, 0xc0, !PT ;  /* 0x000000050c057212 */ /* 0x000fe200078ec0ff */
[----:B------:R-:W-:Y:S02]  /*289c0*/  IMAD.MOV.U32 R2, RZ, RZ, 0x1 ;  /* 0x00000001ff027424 */ /* 0x000fe400078e00ff */
[----:B------:R-:W-:Y:S02]  /*289d0*/  IMAD R3, R24, R3, R0 ;  /* 0x0000000318037224 */ /* 0x000fe400078e0200 */
[----:B--2---:R-:W-:-:S02]  /*289e0*/  IMAD R0, R4, R20, R19 ;  /* 0x0000001404007224 */ /* 0x004fc400078e0213 */
[----:B---3--:R-:W-:Y:S02]  /*289f0*/  IMAD R12, R3, R25, R10 ;  /* 0x00000019030c7224 */ /* 0x008fe400078e020a */
[----:B------:R-:W-:Y:S01]  /*28a00*/  IMAD R3, R0, R16, R5 ;  /* 0x0000001000037224 */ /* 0x000fe200078e0205 */
[----:B------:R-:W-:Y:S01]  /*28a10*/  PRMT R0, R2, 0x7610, R0 ;  /* 0x0000761002007816 */ /* 0x000fe20000000000 */
[----:B------:R-:W-:-:S03]  /*28a20*/  IMAD.MOV.U32 R11, RZ, RZ, R15 ;  /* 0x000000ffff0b7224 */ /* 0x000fc600078e000f */
[----:B------:R-:W-:Y:S02]  /*28a30*/  SEL R4, R3, R12, !P4 ;  /* 0x0000000c03047207 */ /* 0x000fe40006000000 */
[----:B------:R-:W-:-:S07]  /*28a40*/  SEL R12, R12, R3, !P4 ;  /* 0x000000030c0c7207 */ /* 0x000fce0006000000 */
.L_x_556:
[----:B------:R-:W-:-:S08]  /*28a50*/  NOP ;  /* 0x0000000000007918 */ /* 0x000fd00000000000 */
[----:B-1----:R-:W0:-:S00]  /*28a60*/  USETMAXREG.DEALLOC.CTAPOOL 0x18 ;  /* 0x00000018000079c8 */ /* 0x002e0000080e0500 */
[----:B------:R-:W-:-:S13]  /*28a70*/  ISETP.NE.AND P0, PT, RZ, UR8, PT ;  /* 0x00000008ff007c0c */ /* 0x000fda000bf05270 */
[----:B------:R-:W-:Y:S05]  /*28a80*/  @P0 EXIT ;  /* 0x000000000000094d */ /* 0x000fea0003800000 */
[----:B0-----:R-:W-:Y:S01]  /*28a90*/  LOP3.LUT P0, RZ, R0, 0xff, RZ, 0xc0, !PT ;  /* 0x000000ff00ff7812 */ /* 0x001fe2000780c0ff */
[----:B------:R-:W-:Y:S02]  /*28aa0*/  IMAD.MOV.U32 R0, RZ, RZ, 0x1 ;  /* 0x00000001ff007424 */ /* 0x000fe400078e00ff */
[----:B------:R-:W-:-:S10]  /*28ab0*/  IMAD.MOV.U32 R8, RZ, RZ, RZ ;  /* 0x000000ffff087224 */ /* 0x000fd400078e00ff */
[----:B------:R-:W-:Y:S05]  /*28ac0*/  @!P0 BRA `(.L_x_559) ;  /* 0x0000000c00508947 */ /* 0x000fea0003800000 */
[----:B------:R-:W0:Y:S01]  /*28ad0*/  LDC R0, c[0x0][0x28c] ;  /* 0x0000a300ff007b82 */ /* 0x000e220000000800 */
[----:B------:R-:W-:Y:S01]  /*28ae0*/  ULDC UR5, c[0x0][0x658] ;  /* 0x0001960000057ab9 */ /* 0x000fe20000000800 */
[----:B------:R-:W-:Y:S01]  /*28af0*/  UMOV UR7, 0xffffffff ;  /* 0xffffffff00077882 */ /* 0x000fe20000000000 */
[----:B------:R-:W-:Y:S01]  /*28b00*/  ULDC UR6, c[0x0][0xc] ;  /* 0x0000030000067ab9 */ /* 0x000fe20000000800 */
[----:B------:R-:W-:Y:S01]  /*28b10*/  USHF.L.U32 UR9, UR7, UR5, URZ ;  /* 0x0000000507097299 */ /* 0x000fe2000800063f */
[----:B------:R-:W-:Y:S01]  /*28b20*/  BSSY B0, `(.L_x_559) ;  /* 0x00000ce000007945 */ /* 0x000fe20003800000 */
[----:B------:R-:W-:Y:S01]  /*28b30*/  UMOV UR8, 0x1 ;  /* 0x0000000100087882 */ /* 0x000fe20000000000 */
[----:B------:R-:W-:Y:S01]  /*28b40*/  ULDC UR7, c[0x0][0x10] ;  /* 0x0000040000077ab9 */ /* 0x000fe20000000800 */
[----:B------:R-:W1:Y:S01]  /*28b50*/  S2UR UR10, SR_CgaCtaId ;  /* 0x00000000000a79c3 */ /* 0x000e620000008800 */
[----:B------:R-:W-:Y:S01]  /*28b60*/  UIMAD.WIDE.U32 UR6, UR6, UR7, URZ ;  /* 0x00000007060672a5 */ /* 0x000fe2000f8e003f */
[----:B------:R-:W-:Y:S01]  /*28b70*/  IMAD.MOV.U32 R10, RZ, RZ, 0x1 ;  /* 0x00000001ff0a7424 */ /* 0x000fe200078e00ff */
[----:B------:R-:W-:Y:S01]  /*28b80*/  USHF.L.U32 UR5, UR8, UR5, URZ ;  /* 0x0000000508057299 */ /* 0x000fe2000800063f */
[----:B------:R-:W-:Y:S01]  /*28b90*/  IMAD.MOV.U32 R8, RZ, RZ, RZ ;  /* 0x000000ffff087224 */ /* 0x000fe200078e00ff */
[----:B------:R-:W-:Y:S01]  /*28ba0*/  ULDC UR4, c[0x0][0x600] ;  /* 0x0001800000047ab9 */ /* 0x000fe20000000800 */
[----:B------:R-:W-:Y:S01]  /*28bb0*/  ULDC UR8, c[0x0][0x14] ;  /* 0x0000050000087ab9 */ /* 0x000fe20000000800 */
[----:B------:R-:W-:-:S02]  /*28bc0*/  ULOP3.LUT UR21, UR13, 0x2, URZ, 0xfc, !UPT ;  /* 0x000000020d157892 */ /* 0x000fc4000f8efc3f */
[----:B------:R-:W-:Y:S02]  /*28bd0*/  UIMAD.WIDE.U32 UR22, UR6, UR8, URZ ;  /* 0x00000008061672a5 */ /* 0x000fe4000f8e003f */
[----:B------:R-:W-:Y:S02]  /*28be0*/  UIMAD UR16, UR7, UR8, URZ ;  /* 0x00000008071072a4 */ /* 0x000fe4000f8e023f */
[----:B------:R-:W-:Y:S02]  /*28bf0*/  UIADD3 UR4, UR4, -0x1, URZ ;  /* 0xffffffff04047890 */ /* 0x000fe4000fffe03f */
[----:B------:R-:W-:Y:S01]  /*28c00*/  ULOP3.LUT UR18, URZ, UR9, URZ, 0x33, !UPT ;  /* 0x000000093f127292 */ /* 0x000fe2000f8e333f */
[----:B0-----:R-:W-:Y:S01]  /*28c10*/  VIADD R0, R0, 0x7f ;  /* 0x0000007f00007836 */ /* 0x001fe20000000000 */
[----:B------:R-:W-:Y:S01]  /*28c20*/  UIADD3 UR16, UR23, UR16, URZ ;  /* 0x0000001017107290 */ /* 0x000fe2000fffe03f */
[----:B------:R-:W-:-:S03]  /*28c30*/  ULDC.64 UR24, c[0x0][0x198] ;  /* 0x0000660000187ab9 */ /* 0x000fc60000000a00 */
[----:B------:R-:W-:Y:S01]  /*28c40*/  SHF.R.S32.HI R3, RZ, 0x1f, R0 ;  /* 0x0000001fff037819 */ /* 0x000fe20000011400 */
[----:B-1----:R-:W-:-:S03]  /*28c50*/  IMAD.U32 R7, RZ, RZ, UR10 ;  /* 0x0000000aff077e24 */ /* 0x002fc6000f8e00ff */
[----:B------:R-:W-:Y:S01]  /*28c60*/  LEA.HI R3, R3, R0, RZ, 0x7 ;  /* 0x0000000003037211 */ /* 0x000fe200078f38ff */
[----:B------:R-:W-:-:S03]  /*28c70*/  IMAD.MOV.U32 R0, RZ, RZ, 0x1 ;  /* 0x00000001ff007424 */ /* 0x000fc600078e00ff */
[----:B------:R-:W-:-:S05]  /*28c80*/  SHF.R.S32.HI R6, RZ, 0x7, R3 ;  /* 0x00000007ff067819 */ /* 0x000fca0000011403 */
[----:B------:R-:W-:-:S07]  /*28c90*/  VIADD R16, R6, 0x1 ;  /* 0x0000000106107836 */ /* 0x000fce0000000000 */
.L_x_570:
[----:B------:R-:W-:-:S03]  /*28ca0*/  UMOV UR6, 0xffffffff ;  /* 0xffffffff00067882 */ /* 0x000fc60000000000 */
[----:B------:R-:W-:Y:S05]  /*28cb0*/  BRA.DIV UR6, `(.L_x_560) ;  /* 0x0000000e06ac7947 */ /* 0x000fea000b800000 */
[----:B------:R-:W-:-:S13]  /*28cc0*/  ELECT P0, URZ, PT ;  /* 0x00000000003f782f */ /* 0x000fda0003800000 */
.L_x_580:
[----:B------:R-:W0:Y:S01]  /*28cd0*/  LDC R2, c[0x0][0x28c] ;  /* 0x0000a300ff027b82 */ /* 0x000e220000000800 */
[----:B------:R-:W-:Y:S01]  /*28ce0*/  BSSY B1, `(.L_x_561) ;  /* 0x000003b000017945 */ /* 0x000fe20003800000 */
[----:B0-----:R-:W-:-:S13]  /*28cf0*/  ISETP.LT.OR P0, PT, R2, 0x1, !P0 ;  /* 0x000000010200780c */ /* 0x001fda0004701670 */
[----:B------:R-:W-:Y:S05]  /*28d00*/  @P0 BRA `(.L_x_562) ;  /* 0x0000000000e00947 */ /* 0x000fea0003800000 */
[----:B------:R-:W-:Y:S02]  /*28d10*/  IMAD R2, R12, 0x4, R7 ;  /* 0x000000040c027824 */ /* 0x000fe400078e0207 */
[----:B------:R-:W-:Y:S02]  /*28d20*/  IMAD.SHL.U32 R4, R4, 0x100, RZ ;  /* 0x0000010004047824 */ /* 0x000fe400078e00ff */
[----:B------:R-:W-:Y:S02]  /*28d30*/  IMAD.SHL.U32 R2, R2, 0x40, RZ ;  /* 0x0000004002027824 */ /* 0x000fe400078e00ff */
[----:B------:R-:W-:Y:S02]  /*28d40*/  IMAD.MOV.U32 R14, RZ, RZ, RZ ;  /* 0x000000ffff0e7224 */ /* 0x000fe400078e00ff */
[----:B------:R-:W-:Y:S02]  /*28d50*/  IMAD.MOV.U32 R3, RZ, RZ, R16 ;  /* 0x000000ffff037224 */ /* 0x000fe400078e0010 */
[----:B------:R-:W-:-:S02]  /*28d60*/  IMAD.MOV.U32 R5, RZ, RZ, R0 ;  /* 0x000000ffff057224 */ /* 0x000fc400078e0000 */
[----:B------:R-:W-:-:S07]  /*28d70*/  IMAD.MOV.U32 R9, RZ, RZ, R8 ;  /* 0x000000ffff097224 */ /* 0x000fce00078e0008 */
.L_x_565:
[----:B------:R-:W0:Y:S01]  /*28d80*/  S2UR UR6, SR_CgaCtaId ;  /* 0x00000000000679c3 */ /* 0x000e220000008800 */
[----:B------:R-:W-:Y:S02]  /*28d90*/  MOV R12, 0x400 ;  /* 0x00000400000c7802 */ /* 0x000fe40000000f00 */
[----:B------:R-:W-:Y:S01]  /*28da0*/  SHF.L.U32 R13, R5, 0x1f, RZ ;  /* 0x0000001f050d7819 */ /* 0x000fe200000006ff */
[----:B0-----:R-:W-:-:S05]  /*28db0*/  IMAD.U32 R7, RZ, RZ, UR6 ;  /* 0x00000006ff077e24 */ /* 0x001fca000f8e00ff */
[----:B------:R-:W-:-:S05]  /*28dc0*/  LEA R12, R7, R12, 0x18 ;  /* 0x0000000c070c7211 */ /* 0x000fca00078ec0ff */
[----:B------:R-:W-:-:S04]  /*28dd0*/  IMAD R18, R9, 0x8, R12 ;  /* 0x0000000809127824 */ /* 0x000fc800078e020c */
[----:B------:R-:W0:Y:S02]  /*28de0*/  SYNCS.PHASECHK.TRANS64.TRYWAIT P0, [R18+URZ+0x18], R13 ;  /* 0x0000180d120075a7 */ /* 0x000e24000800017f */
[----:B0-----:R-:W-:Y:S05]  /*28df0*/  @!P0 BRA `(.L_x_563) ;  /* 0x0000000c007c8947 */ /* 0x001fea0003800000 */
.L_x_581:
[----:B------:R-:W1:Y:S01]  /*28e00*/  S2R R15, SR_TID.X ;  /* 0x00000000000f7919 */ /* 0x000e620000002100 */
[----:B------:R-:W-:-:S04]  /*28e10*/  UPRMT UR6, UR21, 0x9910, URZ ;  /* 0x0000991015067896 */ /* 0x000fc8000800003f */
[----:B------:R-:W-:Y:S01]  /*28e20*/  UISETP.NE.AND UP0, UPT, UR6, 0x2, UPT ;  /* 0x000000020600788c */ /* 0x000fe2000bf05270 */
[----:B-1----:R-:W-:-:S13]  /*28e30*/  LOP3.LUT P0, RZ, R15, 0x7f, RZ, 0xc0, !PT ;  /* 0x0000007f0fff7812 */ /* 0x002fda000780c0ff */
[----:B0-----:R-:W0:Y:S02]  /*28e40*/  @!P0 LDC R13, c[0x0][0x500] ;  /* 0x00014000ff0d8b82 */ /* 0x001e240000000800 */
[----:B0-----:R0:W-:Y:S01]  /*28e50*/  @!P0 SYNCS.ARRIVE.TRANS64 RZ, [R18+URZ], R13 ;  /* 0x0000000d12ff89a7 */ /* 0x0011e2000800003f */
[----:B------:R-:W-:-:S13]  /*28e60*/  PLOP3.LUT P0, PT, PT, PT, UP0, 0x80, 0x0 ;  /* 0x000000000000781c */ /* 0x000fda0003f0f008 */
[----:B0-----:R-:W-:Y:S05]  /*28e70*/  @P0 BRA `(.L_x_564) ;  /* 0x0000000000040947 */ /* 0x001fea0003800000 */
[----:B------:R-:W-:Y:S01]  /*28e80*/  BPT.TRAP 0x1 ;  /* 0x000000040000795c */ /* 0x000fe20000300000 */
.L_x_564:
[----:B------:R-:W-:Y:S01]  /*28e90*/  IMAD.SHL.U32 R13, R9, 0x8000, RZ ;  /* 0x00008000090d7824 */ /* 0x000fe200078e00ff */
[----:B------:R-:W-:Y:S01]  /*28ea0*/  R2UR UR8, R12 ;  /* 0x000000000c0872ca */ /* 0x000fe200000e0000 */
[----:B------:R-:W-:Y:S01]  /*28eb0*/  VIADD R3, R3, 0xffffffff ;  /* 0xffffffff03037836 */ /* 0x000fe20000000000 */
[----:B------:R-:W-:Y:S01]  /*28ec0*/  R2UR UR9, R18 ;  /* 0x00000000120972ca */ /* 0x000fe200000e0000 */
[--C-:B------:R-:W-:Y:S01]  /*28ed0*/  IMAD R15, R7, 0x2000, R13.reuse ;  /* 0x00002000070f7824 */ /* 0x100fe200078e020d */
[----:B------:R-:W-:Y:S01]  /*28ee0*/  IADD3 R12, R12, 0x18100, R13 ;  /* 0x000181000c0c7810 */ /* 0x000fe20007ffe00d */
[----:B------:R-:W-:Y:S01]  /*28ef0*/  UIADD3 UR6, UP0, UR24, 0xf0, URZ ;  /* 0x000000f018067890 */ /* 0x000fe2000ff1e03f */
[----:B------:R-:W-:Y:S01]  /*28f00*/  R2UR UR11, R2 ;  /* 0x00000000020b72ca */ /* 0x000fe200000e0000 */
[----:B------:R-:W-:Y:S01]  /*28f10*/  UIADD3 UR26, UP1, UR24, 0x1f0, URZ ;  /* 0x000001f0181a7890 */ /* 0x000fe2000ff3e03f */
[----:B------:R-:W-:Y:S01]  /*28f20*/  R2UR UR7, R15 ;  /* 0x000000000f0772ca */ /* 0x000fe200000e0000 */
[----:B------:R-:W-:Y:S01]  /*28f30*/  VIADD R9, R9, 0x1 ;  /* 0x0000000109097836 */ /* 0x000fe20000000000 */
[----:B------:R-:W-:Y:S01]  /*28f40*/  R2UR UR10, R14 ;  /* 0x000000000e0a72ca */ /* 0x000fe200000e0000 */
[----:B------:R-:W-:Y:S01]  /*28f50*/  UIADD3.X UR27, URZ, UR25, URZ, UP1, !UPT ;  /* 0x000000193f1b7290 */ /* 0x000fe20008ffe43f */
[----:B------:R-:W-:Y:S01]  /*28f60*/  R2UR UR12, R11 ;  /* 0x000000000b0c72ca */ /* 0x000fe200000e0000 */
[----:B------:R-:W-:Y:S01]  /*28f70*/  UMOV UR20, 0xf0000 ;  /* 0x000f000000147882 */ /* 0x000fe20000000000 */
[----:B------:R-:W-:Y:S01]  /*28f80*/  R2UR UR17, R12 ;  /* 0x000000000c1172ca */ /* 0x000fe200000e0000 */
[----:B------:R-:W-:Y:S01]  /*28f90*/  UMOV UR14, 0x0 ;  /* 0x00000000000e7882 */ /* 0x000fe20000000000 */
[----:B------:R-:W-:Y:S01]  /*28fa0*/  R2UR UR19, R4 ;  /* 0x00000000041372ca */ /* 0x000fe200000e0000 */
[----:B------:R-:W-:Y:S01]  /*28fb0*/  UMOV UR15, 0x10000000 ;  /* 0x10000000000f7882 */ /* 0x000fe20000000000 */
[----:B------:R-:W-:Y:S01]  /*28fc0*/  ISETP.GT.AND P1, PT, R3, 0x1, PT ;  /* 0x000000010300780c */ /* 0x000fe20003f24270 */
[----:B------:R-:W-:Y:S01]  /*28fd0*/  VIADD R14, R14, 0x80 ;  /* 0x000000800e0e7836 */ /* 0x000fe20000000000 */
[----:B------:R-:W-:Y:S01]  /*28fe0*/  ISETP.NE.AND P0, PT, R9, 0x3, PT ;  /* 0x000000030900780c */ /* 0x000fe20003f05270 */
[----:B------:R-:W-:-:S02]  /*28ff0*/  UIADD3 UR8, UR8, 0x100, UR7 ;  /* 0x0000010008087890 */ /* 0x000fc4000fffe007 */
[----:B------:R-:W-:Y:S01]  /*29000*/  UIADD3.X UR7, URZ, UR25, URZ, UP0, !UPT ;  /* 0x000000193f077290 */ /* 0x000fe200087fe43f */
[----:B------:R-:W-:Y:S02]  /*29010*/  SEL R12, RZ, 0x1, P0 ;  /* 0x00000001ff0c7807 */ /* 0x000fe40000000000 */
[----:B------:R-:W-:Y:S02]  /*29020*/  SEL R9, R9, RZ, P0 ;  /* 0x000000ff09097207 */ /* 0x000fe40000000000 */
[----:B------:R-:W-:-:S04]  /*29030*/  LOP3.LUT R5, R5, R12, RZ, 0x3c, !PT ;  /* 0x0000000c05057212 */ /* 0x000fc800078e3cff */
[----:B------:R0:W-:Y:S02]  /*29040*/  UTMALDG.3D.MULTICAST [UR8], [UR6], UR20, desc[UR14] ;  /* 0x00000e08060073b4 */ /* 0x0001e40008011814 */
[----:B0-----:R-:W-:Y:S01]  /*29050*/  UMOV UR8, UR17 ;  /* 0x0000001100087c82 */ /* 0x001fe20008000000 */
[----:B------:R-:W-:Y:S02]  /*29060*/  UMOV UR11, UR19 ;  /* 0x00000013000b7c82 */ /* 0x000fe40008000000 */
[----:B------:R0:W-:Y:S02]  /*29070*/  UTMALDG.3D [UR8], [UR26], desc[UR14] ;  /* 0x00000e081a0075b4 */ /* 0x0001e40008011000 */
[----:B0-----:R-:W-:Y:S05]  /*29080*/  @P1 BRA `(.L_x_565) ;  /* 0xfffffffc003c1947 */ /* 0x001fea000383ffff */
.L_x_562:
[----:B------:R-:W-:Y:S05]  /*29090*/  BSYNC B1 ;  /* 0x0000000000017941 */ /* 0x000fea0003800000 */
.L_x_561:
[----:B------:R-:W2:Y:S01]  /*290a0*/  LDL.LU R17, [R1+0x454] ;  /* 0x0004540001117983 */ /* 0x000ea20000300800 */
[----:B------:R-:W-:Y:S01]  /*290b0*/  LOP3.LUT P0, RZ, R10, 0xff, RZ, 0xc0, !PT ;  /* 0x000000ff0aff7812 */ /* 0x000fe2000780c0ff */
[C---:B------:R-:W-:Y:S01]  /*290c0*/  IMAD.IADD R8, R6.reuse, 0x1, R8 ;  /* 0x0000000106087824 */ /* 0x040fe200078e0208 */
[----:B------:R-:W-:Y:S01]  /*290d0*/  ULDC.64 UR6, c[0x0][0x650] ;  /* 0x0001940000067ab9 */ /* 0x000fe20000000a00 */
[----:B------:R-:W3:Y:S01]  /*290e0*/  LDL.LU R15, [R1+0x458] ;  /* 0x00045800010f7983 */ /* 0x000ee20000300800 */
[----:B------:R-:W-:Y:S01]  /*290f0*/  ISETP.GE.U32.AND P1, PT, R6, 0x3, PT ;  /* 0x000000030600780c */ /* 0x000fe20003f26070 */
[----:B------:R-:W-:Y:S01]  /*29100*/  BSSY B1, `(.L_x_566) ;  /* 0x000006d000017945 */ /* 0x000fe20003800000 */
[----:B------:R-:W-:Y:S01]  /*29110*/  IMAD.MOV.U32 R12, RZ, RZ, -0x1 ;  /* 0xffffffffff0c7424 */ /* 0x000fe200078e00ff */
[----:B------:R-:W-:Y:S01]  /*29120*/  PRMT R10, RZ, 0x7610, R10 ;  /* 0x00007610ff0a7816 */ /* 0x000fe2000000000a */
[----:B------:R-:W-:Y:S02]  /*29130*/  IMAD.MOV.U32 R4, RZ, RZ, -0x1 ;  /* 0xffffffffff047424 */ /* 0x000fe400078e00ff */
[----:B------:R-:W-:-:S03]  /*29140*/  IMAD.MOV.U32 R11, RZ, RZ, -0x1 ;  /* 0xffffffffff0b7424 */ /* 0x000fc600078e00ff */
[----:B------:R-:W0:Y:S01]  /*29150*/  @P0 S2R R7, SR_CgaCtaId ;  /* 0x0000000000070919 */ /* 0x000e220000008800 */
[----:B------:R-:W-:-:S04]  /*29160*/  @P0 MOV R2, 0x400 ;  /* 0x0000040000020802 */ /* 0x000fc80000000f00 */
[----:B0-----:R-:W-:-:S04]  /*29170*/  @P0 LEA R2, R7, R2, 0x18 ;  /* 0x0000000207020211 */ /* 0x001fc800078ec0ff */
[----:B------:R0:W-:Y:S01]  /*29180*/  @P0 SYNCS.ARRIVE.TRANS64.A1T0 RZ, [R2+URZ+0x48], RZ ;  /* 0x000048ff02ff09a7 */ /* 0x0001e2000810003f */
[----:B------:R-:W-:-:S04]  /*29190*/  ISETP.GT.U32.AND P0, PT, R8, 0x2, PT ;  /* 0x000000020800780c */ /* 0x000fc80003f04070 */
[----:B------:R-:W-:Y:S01]  /*291a0*/  ISETP.LT.U32.AND P0, PT, R6, 0x3, P0 ;  /* 0x000000030600780c */ /* 0x000fe20000701070 */
[----:B0-----:R-:W-:-:S05]  /*291b0*/  IMAD.WIDE.U32 R2, R8, -0x55555555, RZ ;  /* 0xaaaaaaab08027825 */ /* 0x001fca00078e00ff */
[----:B------:R-:W-:Y:S02]  /*291c0*/  SHF.R.U32.HI R5, RZ, 0x1, R3 ;  /* 0x00000001ff057819 */ /* 0x000fe40000011603 */
[----:B------:R-:W-:Y:S02]  /*291d0*/  SEL R3, RZ, 0x1, !P0 ;  /* 0x00000001ff037807 */ /* 0x000fe40004000000 */
[----:B------:R-:W-:Y:S01]  /*291e0*/  PRMT R2, RZ, 0x7610, R2 ;  /* 0x00007610ff027816 */ /* 0x000fe20000000002 */
[----:B------:R-:W-:Y:S01]  /*291f0*/  IMAD R8, R5, -0x3, R8 ;  /* 0xfffffffd05087824 */ /* 0x000fe200078e0208 */
[----:B------:R-:W-:-:S04]  /*29200*/  LOP3.LUT R0, R0, R3, RZ, 0x3c, !PT ;  /* 0x0000000300007212 */ /* 0x000fc800078e3cff */
[----:B------:R-:W-:Y:S02]  /*29210*/  @P1 LOP3.LUT R0, R0, 0x1, R5, 0x78, !PT ;  /* 0x0000000100001812 */ /* 0x000fe400078e7805 */
[----:B---3--:R-:W-:-:S04]  /*29220*/  IADD3 R15, P0, R15, UR22, RZ ;  /* 0x000000160f0f7c10 */ /* 0x008fc8000ff1e0ff */
[----:B--2---:R-:W-:Y:S01]  /*29230*/  IADD3.X R17, R17, UR16, RZ, P0, !PT ;  /* 0x0000001011117c10 */ /* 0x004fe200087fe4ff */
[----:B------:R0:W-:Y:S01]  /*29240*/  STL [R1+0x458], R15 ;  /* 0x0004580f01007387 */ /* 0x0001e20000100800 */
[----:B------:R-:W-:-:S03]  /*29250*/  ISETP.GE.U32.AND P0, PT, R15, UR6, PT ;  /* 0x000000060f007c0c */ /* 0x000fc6000bf06070 */
[----:B------:R0:W-:Y:S01]  /*29260*/  STL [R1+0x454], R17 ;  /* 0x0004541101007387 */ /* 0x0001e20000100800 */
[----:B------:R-:W-:-:S13]  /*29270*/  ISETP.GE.U32.AND.EX P0, PT, R17, UR7, PT, P0 ;  /* 0x0000000711007c0c */ /* 0x000fda000bf06100 */
[----:B0-----:R-:W-:Y:S05]  /*29280*/  @P0 BRA `(.L_x_567) ;  /* 0x0000000400500947 */ /* 0x001fea0003800000 */
[----:B------:R-:W0:Y:S01]  /*29290*/  S2R R9, SR_CTAID.X ;  /* 0x0000000000097919 */ /* 0x000e220000002500 */
[----:B------:R-:W-:Y:S01]  /*292a0*/  ULDC UR6, c[0x0][0x150] ;  /* 0x0000540000067ab9 */ /* 0x000fe20000000800 */
[----:B------:R-:W1:Y:S01]  /*292b0*/  LDC R4, c[0x0][0x144] ;  /* 0x00005100ff047b82 */ /* 0x000e620000000800 */
[----:B------:R-:W-:Y:S01]  /*292c0*/  ULDC UR9, c[0x0][0x630] ;  /* 0x00018c0000097ab9 */ /* 0x000fe20000000800 */
[----:B------:R-:W2:Y:S06]  /*292d0*/  S2R R2, SR_CTAID.Y ;  /* 0x0000000000027919 */ /* 0x000eac0000002600 */
[----:B------:R-:W3:Y:S01]  /*292e0*/  LDC R13, c[0x0][0x148] ;  /* 0x00005200ff0d7b82 */ /* 0x000ee20000000800 */
[----:B0-----:R-:W-:-:S02]  /*292f0*/  I2FP.F32.U32 R3, R9 ;  /* 0x0000000900037245 */ /* 0x001fc40000201000 */
[----:B--2---:R-:W-:-:S03]  /*29300*/  I2FP.F32.U32 R5, R2 ;  /* 0x0000000200057245 */ /* 0x004fc60000201000 */
[----:B------:R-:W-:Y:S01]  /*29310*/  FMUL R3, R3, UR6 ;  /* 0x0000000603037c20 */ /* 0x000fe20008400000 */
[----:B------:R-:W-:Y:S02]  /*29320*/  ULDC UR6, c[0x0][0x154] ;  /* 0x0000550000067ab9 */ /* 0x000fe40000000800 */
[----:B------:R-:W-:Y:S01]  /*29330*/  FMUL R11, R5, UR6 ;  /* 0x00000006050b7c20 */ /* 0x000fe20008400000 */
[----:B------:R-:W-:Y:S02]  /*29340*/  ULDC.64 UR6, c[0x0][0x628] ;  /* 0x00018a0000067ab9 */ /* 0x000fe40000000a00 */
[----:B------:R-:W0:Y:S01]  /*29350*/  F2I.U32.TRUNC.NTZ R3, R3 ;  /* 0x0000000300037305 */ /* 0x000e22000020f000 */
[----:B------:R-:W-:-:S04]  /*29360*/  ISETP.NE.U32.AND P0, PT, RZ, UR6, PT ;  /* 0x00000006ff007c0c */ /* 0x000fc8000bf05070 */
[----:B------:R-:W-:-:S03]  /*29370*/  ISETP.NE.AND.EX P0, PT, RZ, UR7, PT, P0 ;  /* 0x00000007ff007c0c */ /* 0x000fc6000bf05300 */
[----:B------:R-:W2:Y:S01]  /*29380*/  F2I.U32.TRUNC.NTZ R11, R11 ;  /* 0x0000000b000b7305 */ /* 0x000ea2000020f000 */
[----:B0-----:R-:W-:Y:S02]  /*29390*/  IMAD.MOV R5, RZ, RZ, -R3 ;  /* 0x000000ffff057224 */ /* 0x001fe400078e0a03 */
[----:B------:R-:W-:Y:S02]  /*293a0*/  IMAD.MOV.U32 R3, RZ, RZ, R17 ;  /* 0x000000ffff037224 */ /* 0x000fe400078e0011 */
[----:B-1----:R-:W-:Y:S02]  /*293b0*/  IMAD R9, R4, R5, R9 ;  /* 0x0000000504097224 */ /* 0x002fe400078e0209 */
[----:B--2---:R-:W-:-:S04]  /*293c0*/  IMAD.MOV R4, RZ, RZ, -R11 ;  /* 0x000000ffff047224 */ /* 0x004fc800078e0a0b */
[----:B---3--:R-:W-:Y:S02]  /*293d0*/  @P4 IMAD R9, R13, R4, R2 ;  /* 0x000000040d094224 */ /* 0x008fe400078e0202 */
[----:B------:R-:W-:Y:S01]  /*293e0*/  IMAD.MOV.U32 R2, RZ, RZ, R15 ;  /* 0x000000ffff027224 */ /* 0x000fe200078e000f */
[----:B------:R-:W-:Y:S06]  /*293f0*/  @!P0 BRA `(.L_x_568) ;  /* 0x0000000000288947 */ /* 0x000fec0003800000 */
[----:B------:R-:W-:Y:S02]  /*29400*/  ULDC UR8, c[0x0][0x634] ;  /* 0x00018d0000087ab9 */ /* 0x000fe40000000800 */
[----:B------:R-:W-:-:S05]  /*29410*/  IADD3 R3, P0, R15, UR8, RZ ;  /* 0x000000080f037c10 */ /* 0x000fca000ff1e0ff */
[----:B------:R-:W-:-:S04]  /*29420*/  IMAD.X R11, RZ, RZ, R17, P0 ;  /* 0x000000ffff0b7224 */ /* 0x000fc800000e0611 */
[----:B------:R-:W-:-:S04]  /*29430*/  IMAD.WIDE.U32 R4, R11, UR6, RZ ;  /* 0x000000060b047c25 */ /* 0x000fc8000f8e00ff */
[----:B------:R-:W-:-:S04]  /*29440*/  IMAD.WIDE.U32 R4, P0, R3, UR7, R4 ;  /* 0x0000000703047c25 */ /* 0x000fc8000f800004 */
[----:B------:R-:W-:-:S04]  /*29450*/  IMAD.WIDE.U32 R2, R3, UR6, RZ ;  /* 0x0000000603027c25 */ /* 0x000fc8000f8e00ff */
[----:B------:R-:W-:Y:S01]  /*29460*/  IMAD.MOV.U32 R2, RZ, RZ, R5 ;  /* 0x000000ffff027224 */ /* 0x000fe200078e0005 */
[----:B------:R-:W-:Y:S01]  /*29470*/  IADD3 RZ, P1, R3, R4, RZ ;  /* 0x0000000403ff7210 */ /* 0x000fe20007f3e0ff */
[----:B------:R-:W-:-:S04]  /*29480*/  IMAD.X R3, RZ, RZ, RZ, P0 ;  /* 0x000000ffff037224 */ /* 0x000fc800000e06ff */
[----:B------:R-:W-:-:S08]  /*29490*/  IMAD.WIDE.U32.X R2, R11, UR7, R2, P1 ;  /* 0x000000070b027c25 */ /* 0x000fd000088e0402 */
.L_x_568:
[--C-:B------:R-:W-:Y:S01]  /*294a0*/  SHF.R.U64 R11, R2, UR9, R3.reuse ;  /* 0x00000009020b7c19 */ /* 0x100fe20008001203 */
[----:B------:R-:W-:Y:S01]  /*294b0*/  ULDC.64 UR6, c[0x0][0x620] ;  /* 0x0001880000067ab9 */ /* 0x000fe20000000a00 */
[----:B------:R-:W-:Y:S01]  /*294c0*/  SHF.R.U32.HI R2, RZ, UR9, R3 ;  /* 0x00000009ff027c19 */ /* 0x000fe20008011603 */
[----:B------:R-:W-:Y:S01]  /*294d0*/  IMAD.MOV.U32 R3, RZ, RZ, R17 ;  /* 0x000000ffff037224 */ /* 0x000fe200078e0011 */
[----:B------:R-:W-:Y:S01]  /*294e0*/  IADD3 R13, P0, RZ, -R11, RZ ;  /* 0x8000000bff0d7210 */ /* 0x000fe20007f1e0ff */
[----:B------:R-:W-:-:S04]  /*294f0*/  ULDC.64 UR8, c[0x0][0x640] ;  /* 0x0001900000087ab9 */ /* 0x000fc80000000a00 */
[----:B------:R-:W-:Y:S01]  /*29500*/  IMAD.X R2, RZ, RZ, ~R2, P0 ;  /* 0x000000ffff027224 */ /* 0x000fe200000e0e02 */
[----:B------:R-:W-:-:S03]  /*29510*/  ISETP.NE.U32.AND P0, PT, RZ, UR8, PT ;  /* 0x00000008ff007c0c */ /* 0x000fc6000bf05070 */
[----:B------:R-:W-:Y:S01]  /*29520*/  IMAD R2, R2, UR6, RZ ;  /* 0x0000000602027c24 */ /* 0x000fe2000f8e02ff */
[----:B------:R-:W-:-:S03]  /*29530*/  ISETP.NE.AND.EX P0, PT, RZ, UR9, PT, P0 ;  /* 0x00000009ff007c0c */ /* 0x000fc6000bf05300 */
[----:B------:R-:W-:Y:S02]  /*29540*/  IMAD R5, R13, UR7, R2 ;  /* 0x000000070d057c24 */ /* 0x000fe4000f8e0202 */
[----:B------:R-:W-:-:S04]  /*29550*/  IMAD.MOV.U32 R2, RZ, RZ, R15 ;  /* 0x000000ffff027224 */ /* 0x000fc800078e000f */
[----:B------:R-:W-:Y:S01]  /*29560*/  IMAD.WIDE.U32 R2, R13, UR6, R2 ;  /* 0x000000060d027c25 */ /* 0x000fe2000f8e0002 */
[----:B------:R-:W-:-:S03]  /*29570*/  ULDC UR6, c[0x0][0x618] ;  /* 0x0001860000067ab9 */ /* 0x000fc60000000800 */
[----:B------:R-:W-:-:S05]  /*29580*/  IMAD.IADD R3, R3, 0x1, R5 ;  /* 0x0000000103037824 */ /* 0x000fca00078e0205 */
[--C-:B------:R-:W-:Y:S02]  /*29590*/  SHF.R.U64 R12, R2, UR6, R3.reuse ;  /* 0x00000006020c7c19 */ /* 0x100fe40008001203 */
[----:B------:R-:W-:Y:S01]  /*295a0*/  SHF.R.U32.HI R3, RZ, UR6, R3 ;  /* 0x00000006ff037c19 */ /* 0x000fe20008011603 */
[----:B------:R-:W-:-:S03]  /*295b0*/  ULDC UR6, c[0x0][0x608] ;  /* 0x0001820000067ab9 */ /* 0x000fc60000000800 */
[--C-:B------:R-:W-:Y:S02]  /*295c0*/  SHF.R.U64 R13, R12, UR6, R3.reuse ;  /* 0x000000060c0d7c19 */ /* 0x100fe40008001203 */
[----:B------:R-:W-:Y:S01]  /*295d0*/  SHF.R.U32.HI R2, RZ, UR6, R3 ;  /* 0x00000006ff027c19 */ /* 0x000fe20008011603 */
[----:B------:R-:W-:-:S03]  /*295e0*/  ULDC UR6, c[0x0][0x658] ;  /* 0x0001960000067ab9 */ /* 0x000fc60000000800 */
[--C-:B------:R-:W-:Y:S02]  /*295f0*/  SHF.R.U64 R14, R13, UR6, R2.reuse ;  /* 0x000000060d0e7c19 */ /* 0x100fe40008001202 */
[----:B------:R-:W-:-:S03]  /*29600*/  SHF.R.U32.HI R15, RZ, UR6, R2 ;  /* 0x00000006ff0f7c19 */ /* 0x000fc60008011602 */
[----:B------:R-:W-:Y:S02]  /*29610*/  IMAD.MOV.U32 R2, RZ, RZ, R14 ;  /* 0x000000ffff027224 */ /* 0x000fe400078e000e */
        /* <DEDUP_REMOVED lines=12> */
.L_x_569:
[----:B------:R-:W-:Y:S01]  /*296e0*/  ULDC UR6, c[0x0][0x648] ;  /* 0x0001920000067ab9 */ /* 0x000fe20000000800 */
[----:B------:R-:W-:Y:S02]  /*296f0*/  LOP3.LUT R13, R13, UR18, RZ, 0xc0, !PT ;  /* 0x000000120d0d7c12 */ /* 0x000fe4000f8ec0ff */
[----:B------:R-:W-:Y:S01]  /*29700*/  SHF.R.U64 R2, R2, UR6, R3 ;  /* 0x0000000602027c19 */ /* 0x000fe20008001203 */
[----:B------:R-:W-:-:S04]  /*29710*/  ULDC UR6, c[0x0][0x638] ;  /* 0x00018e0000067ab9 */ /* 0x000fc80000000800 */
[----:B------:R-:W-:Y:S02]  /*29720*/  IMAD.MOV R3, RZ, RZ, -R2 ;  /* 0x000000ffff037224 */ /* 0x000fe400078e0a02 */
[----:B------:R-:W-:Y:S02]  /*29730*/  IMAD R4, R2, UR5, R13 ;  /* 0x0000000502047c24 */ /* 0x000fe4000f8e020d */
[----:B------:R-:W-:Y:S01]  /*29740*/  IMAD R14, R3, UR6, R14 ;  /* 0x00000006030e7c24 */ /* 0x000fe2000f8e020e */
[----:B------:R-:W-:Y:S01]  /*29750*/  ULDC UR6, c[0x0][0x610] ;  /* 0x0001840000067ab9 */ /* 0x000fe20000000800 */
[----:B------:R-:W-:Y:S01]  /*29760*/  LOP3.LUT R3, R12, UR4, RZ, 0xc0, !PT ;  /* 0x000000040c037c12 */ /* 0x000fe2000f8ec0ff */
[----:B------:R-:W-:Y:S01]  /*29770*/  IMAD R9, R4, UR6, R9 ;  /* 0x0000000604097c24 */ /* 0x000fe2000f8e0209 */
[----:B------:R-:W-:Y:S01]  /*29780*/  ULDC UR6, c[0x0][0x600] ;  /* 0x0001800000067ab9 */ /* 0x000fe20000000800 */
[----:B------:R-:W-:Y:S02]  /*29790*/  IMAD.MOV.U32 R2, RZ, RZ, 0x1 ;  /* 0x00000001ff027424 */ /* 0x000fe400078e00ff */
[----:B------:R-:W-:-:S05]  /*297a0*/  IMAD R14, R14, UR6, R3 ;  /* 0x000000060e0e7c24 */ /* 0x000fca000f8e0203 */
[----:B------:R-:W-:Y:S02]  /*297b0*/  SEL R4, R14, R9, !P4 ;  /* 0x000000090e047207 */ /* 0x000fe40006000000 */
[----:B------:R-:W-:-:S07]  /*297c0*/  SEL R12, R9, R14, !P4 ;  /* 0x0000000e090c7207 */ /* 0x000fce0006000000 */
.L_x_567:
[----:B------:R-:W-:Y:S05]  /*297d0*/  BSYNC B1 ;  /* 0x0000000000017941 */ /* 0x000fea0003800000 */
.L_x_566:
[----:B------:R-:W-:-:S13]  /*297e0*/  LOP3.LUT P0, RZ, R2, 0xff, RZ, 0xc0, !PT ;  /* 0x000000ff02ff7812 */ /* 0x000fda000780c0ff */
[----:B------:R-:W-:Y:S05]  /*297f0*/  @P0 BRA `(.L_x_570) ;  /* 0xfffffff400280947 */ /* 0x000fea000383ffff */
[----:B------:R-:W-:Y:S05]  /*29800*/  BSYNC B0 ;  /* 0x0000000000007941 */ /* 0x000fea0003800000 */
.L_x_559:
[----:B------:R-:W-:-:S03]  /*29810*/  UMOV UR6, 0xffffffff ;  /* 0xffffffff00067882 */ /* 0x000fc60000000000 */
[----:B------:R-:W-:Y:S05]  /*29820*/  BRA.DIV UR6, `(.L_x_571) ;  /* 0x0000000606047947 */ /* 0x000fea000b800000 */
[----:B------:R-:W-:-:S13]  /*29830*/  ELECT P0, URZ, PT ;  /* 0x00000000003f782f */ /* 0x000fda0003800000 */
.L_x_584:
[----:B------:R-:W-:Y:S04]  /*29840*/  BSSY B0, `(.L_x_572) ;  /* 0x0000023000007945 */ /* 0x000fe80003800000 */
[----:B------:R-:W-:Y:S05]  /*29850*/  @!P0 BRA `(.L_x_573) ;  /* 0x0000000000848947 */ /* 0x000fea0003800000 */
[----:B------:R-:W-:-:S04]  /*29860*/  ULOP3.LUT UR6, UR13, 0x2, URZ, 0xfc, !UPT ;  /* 0x000000020d067892 */ /* 0x000fc8000f8efc3f */
[----:B------:R-:W-:-:S06]  /*29870*/  UISETP.NE.AND UP0, UPT, UR6, 0x3, UPT ;  /* 0x000000030600788c */ /* 0x000fcc000bf05270 */
[----:B------:R-:W-:-:S13]  /*29880*/  PLOP3.LUT P0, PT, PT, PT, UP0, 0x80, 0x0 ;  /* 0x000000000000781c */ /* 0x000fda0003f0f008 */
[----:B------:R-:W-:Y:S05]  /*29890*/  @!P0 BRA `(.L_x_574) ;  /* 0x0000000000048947 */ /* 0x000fea0003800000 */
[----:B------:R-:W-:Y:S01]  /*298a0*/  BPT.TRAP 0x1 ;  /* 0x000000040000795c */ /* 0x000fe20000300000 */
.L_x_574:
[----:B------:R-:W0:Y:S01]  /*298b0*/  S2R R3, SR_CgaCtaId ;  /* 0x0000000000037919 */ /* 0x000e220000008800 */
[----:B------:R-:W-:-:S04]  /*298c0*/  MOV R2, 0x400 ;  /* 0x0000040000027802 */ /* 0x000fc80000000f00 */
[----:B0-----:R-:W-:Y:S02]  /*298d0*/  LEA R3, R3, R2, 0x18 ;  /* 0x0000000203037211 */ /* 0x001fe400078ec0ff */
[----:B------:R-:W-:-:S03]  /*298e0*/  SHF.L.U32 R2, R0, 0x1f, RZ ;  /* 0x0000001f00027819 */ /* 0x000fc600000006ff */
[----:B------:R-:W-:-:S04]  /*298f0*/  VIADD R3, R3, 0x18 ;  /* 0x0000001803037836 */ /* 0x000fc80000000000 */
[----:B------:R-:W-:-:S04]  /*29900*/  IMAD R5, R8, 0x8, R3 ;  /* 0x0000000808057824 */ /* 0x000fc800078e0203 */
[----:B------:R-:W0:Y:S02]  /*29910*/  SYNCS.PHASECHK.TRANS64.TRYWAIT P0, [R5+URZ], R2 ;  /* 0x00000002050075a7 */ /* 0x000e24000800017f */
[----:B0-----:R-:W-:Y:S05]  /*29920*/  @!P0 BRA `(.L_x_575) ;  /* 0x0000000000e48947 */ /* 0x001fea0003800000 */
.L_x_585:
[----:B------:R-:W-:-:S05]  /*29930*/  VIADD R8, R8, 0x1 ;  /* 0x0000000108087836 */ /* 0x000fca0000000000 */
[----:B------:R-:W-:-:S04]  /*29940*/  ISETP.NE.AND P0, PT, R8, 0x3, PT ;  /* 0x000000030800780c */ /* 0x000fc80003f05270 */
[----:B0-----:R-:W-:Y:S02]  /*29950*/  SEL R5, RZ, 0x1, P0 ;  /* 0x00000001ff057807 */ /* 0x001fe40000000000 */
[----:B------:R-:W-:Y:S02]  /*29960*/  SEL R8, R8, RZ, P0 ;  /* 0x000000ff08087207 */ /* 0x000fe40000000000 */
[----:B------:R-:W-:-:S03]  /*29970*/  LOP3.LUT R5, R0, R5, RZ, 0x3c, !PT ;  /* 0x0000000500057212 */ /* 0x000fc600078e3cff */
[----:B------:R-:W-:Y:S01]  /*29980*/  IMAD R7, R8, 0x8, R3 ;  /* 0x0000000808077824 */ /* 0x000fe200078e0203 */
[----:B------:R-:W-:-:S04]  /*29990*/  SHF.L.U32 R0, R5, 0x1f, RZ ;  /* 0x0000001f05007819 */ /* 0x000fc800000006ff */
[----:B------:R-:W0:Y:S02]  /*299a0*/  SYNCS.PHASECHK.TRANS64.TRYWAIT P0, [R7+URZ], R0 ;  /* 0x00000000070075a7 */ /* 0x000e24000800017f */
[----:B0-----:R-:W-:Y:S05]  /*299b0*/  @!P0 BRA `(.L_x_576) ;  /* 0x0000000000d48947 */ /* 0x001fea0003800000 */
.L_x_586:
[----:B0-----:R-:W-:-:S05]  /*299c0*/  VIADD R0, R8, 0x1 ;  /* 0x0000000108007836 */ /* 0x001fca0000000000 */
[----:B------:R-:W-:-:S04]  /*299d0*/  ISETP.NE.AND P0, PT, R0, 0x3, PT ;  /* 0x000000030000780c */ /* 0x000fc80003f05270 */
[----:B------:R-:W-:Y:S02]  /*299e0*/  SEL R2, RZ, 0x1, P0 ;  /* 0x00000001ff027807 */ /* 0x000fe40000000000 */
[----:B------:R-:W-:Y:S02]  /*299f0*/  SEL R0, R0, RZ, P0 ;  /* 0x000000ff00007207 */ /* 0x000fe40000000000 */
[----:B------:R-:W-:-:S03]  /*29a00*/  LOP3.LUT R2, R5, R2, RZ, 0x3c, !PT ;  /* 0x0000000205027212 */ /* 0x000fc600078e3cff */
[----:B------:R-:W-:Y:S01]  /*29a10*/  IMAD R3, R0, 0x8, R3 ;  /* 0x0000000800037824 */ /* 0x000fe200078e0203 */
[----:B------:R-:W-:-:S07]  /*29a20*/  SHF.L.U32 R0, R2, 0x1f, RZ ;  /* 0x0000001f02007819 */ /* 0x000fce00000006ff */
.L_x_577:
[----:B0-----:R0:W1:Y:S02]  /*29a30*/  SYNCS.PHASECHK.TRANS64.TRYWAIT P0, [R3+URZ], R0 ;  /* 0x00000000030075a7 */ /* 0x001064000800017f */
[----:B-1----:R-:W-:Y:S05]  /*29a40*/  @!P0 NANOSLEEP.SYNCS 0x989680 ;  /* 0x009896800000895d */ /* 0x002fea0003900000 */
[----:B------:R-:W1:Y:S02]  /*29a50*/  @!P0 SYNCS.PHASECHK.TRANS64 P0, [R3+URZ], R0 ;  /* 0x00000000030085a7 */ /* 0x000e64000800007f */
[----:B-1----:R-:W-:Y:S05]  /*29a60*/  @!P0 BRA `(.L_x_577) ;  /* 0xfffffffc00f08947 */ /* 0x002fea000383ffff */
.L_x_573:
[----:B------:R-:W-:Y:S05]  /*29a70*/  BSYNC B0 ;  /* 0x0000000000007941 */ /* 0x000fea0003800000 */
.L_x_572:
[----:B------:R-:W-:Y:S05]  /*29a80*/  EXIT ;  /* 0x000000000000794d */ /* 0x000fea0003800000 */
.L_x_21:
[----:B--2---:R-:W-:-:S04]  /*29a90*/  IMAD.U32 R3, RZ, RZ, UR6 ;  /* 0x00000006ff037e24 */ /* 0x004fc8000f8e00ff */
[----:B------:R2:W3:Y:S03]  /*29aa0*/  SYNCS.PHASECHK.TRANS64.TRYWAIT P1, [R3+URZ], R0 ;  /* 0x00000000030075a7 */ /* 0x0004e6000802017f */
[----:B---3--:R-:W-:Y:S05]  /*29ab0*/  @!P1 NANOSLEEP.SYNCS 0x989680 ;  /* 0x009896800000995d */ /* 0x008fea0003900000 */
[----:B------:R-:W3:Y:S02]  /*29ac0*/  @!P1 SYNCS.PHASECHK.TRANS64 P1, [R3+URZ], R0 ;  /* 0x00000000030095a7 */ /* 0x000ee4000802007f */
[----:B---3--:R-:W-:Y:S05]  /*29ad0*/  @!P1 BRA `(.L_x_21) ;  /* 0xfffffffc00ec9947 */ /* 0x008fea000383ffff */
[----:B------:R-:W-:Y:S05]  /*29ae0*/  BRA `(.L_x_20) ;  /* 0xfffffd9000907947 */ /* 0x000fea000383ffff */
.L_x_27:
[----:B-----5:R2:W-:Y:S02]  /*29af0*/  STL [R1+0x46c], R2 ;  /* 0x00046c0201007387 */ /* 0x0205e40000100800 */
[----:B--2---:R-:W-:-:S04]  /*29b00*/  IMAD.U32 R2, RZ, RZ, UR16 ;  /* 0x00000010ff027e24 */ /* 0x004fc8000f8e00ff */
[----:B------:R2:W3:Y:S03]  /*29b10*/  SYNCS.PHASECHK.TRANS64.TRYWAIT P1, [R2+URZ], R0 ;  /* 0x00000000020075a7 */ /* 0x0004e6000802017f */
[----:B---3--:R-:W-:Y:S05]  /*29b20*/  @!P1 NANOSLEEP.SYNCS 0x989680 ;  /* 0x009896800000995d */ /* 0x008fea0003900000 */
[----:B------:R2:W3:Y:S02]  /*29b30*/  @!P1 SYNCS.PHASECHK.TRANS64 P1, [R2+URZ], R0 ;  /* 0x00000000020095a7 */ /* 0x0004e4000802007f */
[----:B--2---:R2:W5:Y:S02]  /*29b40*/  LDL.LU R2, [R1+0x46c] ;  /* 0x00046c0001027983 */ /* 0x0045640000300800 */
[----:B--23--:R-:W-:Y:S05]  /*29b50*/  @!P1 BRA `(.L_x_27) ;  /* 0xfffffffc00e49947 */ /* 0x00cfea000383ffff */
[----:B------:R-:W-:Y:S05]  /*29b60*/  BRA `(.L_x_26) ;  /* 0xfffffdf400447947 */ /* 0x000fea000383ffff */
.L_x_560:
[----:B------:R-:W-:Y:S01]  /*29b70*/  BSSY B1, `(.L_x_578) ;  /* 0x0000006000017945 */ /* 0x000fe20003800000 */
[----:B------:R-:W-:-:S07]  /*29b80*/  IMAD.MOV.U32 R2, RZ, RZ, -0x1 ;  /* 0xffffffffff027424 */ /* 0x000fce00078e00ff */
[----:B------:R-:W-:Y:S05]  /*29b90*/  WARPSYNC.COLLECTIVE R2, `(.L_x_579) ;  /* 0x00000000020c7348 */ /* 0x000fea0003c00000 */
[----:B------:R-:W-:Y:S02]  /*29ba0*/  ELECT P0, UR62, PT ;  /* 0x00000000003e782f */ /* 0x000fe40003800000 */
[----:B------:R-:W-:Y:S01]  /*29bb0*/  MOV R2, UR62 ;  /* 0x0000003e00027c02 */ /* 0x000fe20008000f00 */
[----:B------:R-:W-:Y:S10]  /*29bc0*/  ENDCOLLECTIVE ;  /* 0x000000000000791b */ /* 0x000ff40003800000 */
.L_x_579:
[----:B------:R-:W-:Y:S05]  /*29bd0*/  BSYNC B1 ;  /* 0x0000000000017941 */ /* 0x000fea0003800000 */
.L_x_578:
[----:B------:R-:W-:Y:S05]  /*29be0*/  BRA `(.L_x_580) ;  /* 0xfffffff000387947 */ /* 0x000fea000383ffff */
.L_x_563:
[----:B0-----:R0:W1:Y:S02]  /*29bf0*/  SYNCS.PHASECHK.TRANS64.TRYWAIT P0, [R18+URZ+0x18], R13 ;  /* 0x0000180d120075a7 */ /* 0x001064000800017f */
[----:B-1----:R-:W-:Y:S05]  /*29c00*/  @!P0 NANOSLEEP.SYNCS 0x989680 ;  /* 0x009896800000895d */ /* 0x002fea0003900000 */
[----:B------:R-:W1:Y:S02]  /*29c10*/  @!P0 SYNCS.PHASECHK.TRANS64 P0, [R18+URZ+0x18], R13 ;  /* 0x0000180d120085a7 */ /* 0x000e64000800007f */
[----:B-1----:R-:W-:Y:S05]  /*29c20*/  @!P0 BRA `(.L_x_563) ;  /* 0xfffffffc00f08947 */ /* 0x002fea000383ffff */
[----:B------:R-:W-:Y:S05]  /*29c30*/  BRA `(.L_x_581) ;  /* 0xfffffff000707947 */ /* 0x000fea000383ffff */
.L_x_571:
[----:B------:R-:W-:Y:S01]  /*29c40*/  BSSY B0, `(.L_x_582) ;  /* 0x0000006000007945 */ /* 0x000fe20003800000 */
[----:B------:R-:W-:-:S07]  /*29c50*/  IMAD.MOV.U32 R2, RZ, RZ, -0x1 ;  /* 0xffffffffff027424 */ /* 0x000fce00078e00ff */
[----:B------:R-:W-:Y:S05]  /*29c60*/  WARPSYNC.COLLECTIVE R2, `(.L_x_583) ;  /* 0x00000000020c7348 */ /* 0x000fea0003c00000 */
[----:B------:R-:W-:Y:S02]  /*29c70*/  ELECT P0, UR62, PT ;  /* 0x00000000003e782f */ /* 0x000fe40003800000 */
[----:B------:R-:W-:Y:S01]  /*29c80*/  MOV R2, UR62 ;  /* 0x0000003e00027c02 */ /* 0x000fe20008000f00 */
[----:B------:R-:W-:Y:S10]  /*29c90*/  ENDCOLLECTIVE ;  /* 0x000000000000791b */ /* 0x000ff40003800000 */
.L_x_583:
[----:B------:R-:W-:Y:S05]  /*29ca0*/  BSYNC B0 ;  /* 0x0000000000007941 */ /* 0x000fea0003800000 */
.L_x_582:
[----:B------:R-:W-:Y:S05]  /*29cb0*/  BRA `(.L_x_584) ;  /* 0xfffffff800e07947 */ /* 0x000fea000383ffff */
.L_x_575:
[----:B0-----:R0:W1:Y:S02]  /*29cc0*/  SYNCS.PHASECHK.TRANS64.TRYWAIT P0, [R5+URZ], R2 ;  /* 0x00000002050075a7 */ /* 0x001064000800017f */
[----:B-1----:R-:W-:Y:S05]  /*29cd0*/  @!P0 NANOSLEEP.SYNCS 0x989680 ;  /* 0x009896800000895d */ /* 0x002fea0003900000 */
[----:B------:R-:W1:Y:S02]  /*29ce0*/  @!P0 SYNCS.PHASECHK.TRANS64 P0, [R5+URZ], R2 ;  /* 0x00000002050085a7 */ /* 0x000e64000800007f */
[----:B-1----:R-:W-:Y:S05]  /*29cf0*/  @!P0 BRA `(.L_x_575) ;  /* 0xfffffffc00f08947 */ /* 0x002fea000383ffff */
[----:B------:R-:W-:Y:S05]  /*29d00*/  BRA `(.L_x_585) ;  /* 0xfffffffc00087947 */ /* 0x000fea000383ffff */
.L_x_576:
[----:B0-----:R0:W1:Y:S02]  /*29d10*/  SYNCS.PHASECHK.TRANS64.TRYWAIT P0, [R7+URZ], R0 ;  /* 0x00000000070075a7 */ /* 0x001064000800017f */
[----:B-1----:R-:W-:Y:S05]  /*29d20*/  @!P0 NANOSLEEP.SYNCS 0x989680 ;  /* 0x009896800000895d */ /* 0x002fea0003900000 */
[----:B------:R-:W1:Y:S02]  /*29d30*/  @!P0 SYNCS.PHASECHK.TRANS64 P0, [R7+URZ], R0 ;  /* 0x00000000070085a7 */ /* 0x000e64000800007f */
[----:B-1----:R-:W-:Y:S05]  /*29d40*/  @!P0 BRA `(.L_x_576) ;  /* 0xfffffffc00f08947 */ /* 0x002fea000383ffff */
[----:B------:R-:W-:Y:S05]  /*29d50*/  BRA `(.L_x_586) ;  /* 0xfffffffc00187947 */ /* 0x000fea000383ffff */
.L_x_587:
[----:B------:R-:W-:-:S00]  /*29d60*/  BRA `(.L_x_587) ;  /* 0xfffffffc00fc7947 */ /* 0x000fc0000383ffff */
[----:B------:R-:W-:-:S00]  /*29d70*/  NOP ;  /* 0x0000000000007918 */ /* 0x000fc00000000000 */
        /* <DEDUP_REMOVED lines=8> */
.L_x_588:


//--------------------- .nv.shared._ZN7cutlass13device_kernelINS_4gemm6kernel13GemmUniversalIN4cute5tupleIJiiiiEEENS1_10collective13CollectiveMmaINS1_37MainloopSm90TmaGmmaWarpSpecializedFP8ILi3ENS5_IJNS4_1CILi1EEENSA_ILi4EEESB_EEENS1_35KernelTmaWarpSpecializedCooperativeEEENS5_IJNSA_ILi256EEESG_NSA_ILi128EEEEEENS_12float_e4m3_tENS5_IJlSB_lEEESJ_SK_NS4_8TiledMMAINS4_8MMA_AtomIJNS4_4SM904GMMA31MMA_64x256x32_F32E4M3E4M3_SS_TNILNSO_7ScaleInE1ELSQ_1EEEEEENS4_6LayoutINS5_IJNSA_ILi2EEESB_SB_EEENS5_IJSB_NSA_ILi0EEESW_EEEEENS5_IJNS4_10UnderscoreESZ_SZ_EEEEENS4_23SM90_TMA_LOAD_MULTICASTENS4_14ComposedLayoutINS4_7SwizzleILi3ELi4ELi3EEENS4_18smem_ptr_flag_bitsILi8EEENST_INS5_IJNSA_ILi8EEESH_EEENS5_IJSH_SB_EEEEEEEvNS4_8identityENS4_13SM90_TMA_LOADES1C_vS1D_EENS_8epilogue10collective6detail29Sm90TmaWarpSpecializedAdapterINS1H_15DefaultEpilogueISJ_SK_SK_NS1G_6thread17LinearCombinationISJ_Li1EffLNS1L_9ScaleType4KindE0ELNS_15FloatRoundStyleE2ESJ_EENS1_15EpilogueDefaultEEEEEvvEEEEvNT_6ParamsE --------------------------
	.section	.nv.shared._ZN7cutlass13device_kernelINS_4gemm6kernel13GemmUniversalIN4cute5tupleIJiiiiEEENS1_10collective13CollectiveMmaINS1_37MainloopSm90TmaGmmaWarpSpecializedFP8ILi3ENS5_IJNS4_1CILi1EEENSA_ILi4EEESB_EEENS1_35KernelTmaWarpSpecializedCooperativeEEENS5_IJNSA_ILi256EEESG_NSA_ILi128EEEEEENS_12float_e4m3_tENS5_IJlSB_lEEESJ_SK_NS4_8TiledMMAINS4_8MMA_AtomIJNS4_4SM904GMMA31MMA_64x256x32_F32E4M3E4M3_SS_TNILNSO_7ScaleInE1ELSQ_1EEEEEENS4_6LayoutINS5_IJNSA_ILi2EEESB_SB_EEENS5_IJSB_NSA_ILi0EEESW_EEEEENS5_IJNS4_10UnderscoreESZ_SZ_EEEEENS4_23SM90_TMA_LOAD_MULTICASTENS4_14ComposedLayoutINS4_7SwizzleILi3ELi4ELi3EEENS4_18smem_ptr_flag_bitsILi8EEENST_INS5_IJNSA_ILi8EEESH_EEENS5_IJSH_SB_EEEEEEEvNS4_8identityENS4_13SM90_TMA_LOADES1C_vS1D_EENS_8epilogue10collective6detail29Sm90TmaWarpSpecializedAdapterINS1H_15DefaultEpilogueISJ_SK_SK_NS1G_6thread17LinearCombinationISJ_Li1EffLNS1L_9ScaleType4KindE0ELNS_15FloatRoundStyleE2ESJ_EENS1_15EpilogueDefaultEEEEEvvEEEEvNT_6ParamsE,"aw",@nobits
	.sectionflags	@""
	.align	16
	.zero		1024


//--------------------- .nv.shared.reserved.0     --------------------------
	.section	.nv.shared.reserved.0,"aw",@nobits
	.weak		__nv_reservedSMEM_offset_0_alias
	.size		__nv_reservedSMEM_offset_0_alias, 0, 0
	.other		__nv_reservedSMEM_offset_0_alias,@"STO_CUDA_RESERVED_SHARED STV_DEFAULT"
__nv_reservedSMEM_offset_0_alias:
	.zero		0


//--------------------- .nv.global                --------------------------
	.section	.nv.global,"aw",@nobits
.nv.global:
	.type		_ZN40_INTERNAL_f786ae55_4_k_cu_23244e67_235314cute1_E,@object
	.size		_ZN40_INTERNAL_f786ae55_4_k_cu_23244e67_235314cute1_E,(_ZN40_INTERNAL_f786ae55_4_k_cu_23244e67_235314cuda3std3__45__cpo6cbeginE - _ZN40_INTERNAL_f786ae55_4_k_cu_23244e67_235314cute1_E)
_ZN40_INTERNAL_f786ae55_4_k_cu_23244e67_235314cute1_E:
	.zero		1
	.type		_ZN40_INTERNAL_f786ae55_4_k_cu_23244e67_235314cuda3std3__45__cpo6cbeginE,@object
	.size		_ZN40_INTERNAL_f786ae55_4_k_cu_23244e67_235314cuda3std3__45__cpo6cbeginE,(_ZN40_INTERNAL_f786ae55_4_k_cu_23244e67_235314cuda3std3__48in_placeE - _ZN40_INTERNAL_f786ae55_4_k_cu_23244e67_235314cuda3std3__45__cpo6cbeginE)
_ZN40_INTERNAL_f786ae55_4_k_cu_23244e67_235314cuda3std3__45__cpo6cbeginE:
	.zero		1
	.type		_ZN40_INTERNAL_f786ae55_4_k_cu_23244e67_235314cuda3std3__48in_placeE,@object
	.size		_ZN40_INTERNAL_f786ae55_4_k_cu_23244e67_235314cuda3std3__48in_placeE,(_ZN40_INTERNAL_f786ae55_4_k_cu_23244e67_235314cuda3std6ranges3__45__cpo9iter_moveE - _ZN40_INTERNAL_f786ae55_4_k_cu_23244e67_235314cuda3std3__48in_placeE)
_ZN40_INTERNAL_f786ae55_4_k_cu_23244e67_235314cuda3std3__48in_placeE:
	.zero		1
	.type		_ZN40_INTERNAL_f786ae55_4_k_cu_23244e67_235314cuda3std6ranges3__45__cpo9iter_moveE,@object
	.size		_ZN40_INTERNAL_f786ae55_4_k_cu_23244e67_235314cuda3std6ranges3__45__cpo9iter_moveE,(_ZN40_INTERNAL_f786ae55_4_k_cu_23244e67_235314cuda3std3__45__cpo5beginE - _ZN40_INTERNAL_f786ae55_4_k_cu_23244e67_235314cuda3std6ranges3__45__cpo9iter_moveE)
_ZN40_INTERNAL_f786ae55_4_k_cu_23244e67_235314cuda3std6ranges3__45__cpo9iter_moveE:
	.zero		1
	.type		_ZN40_INTERNAL_f786ae55_4_k_cu_23244e67_235314cuda3std3__45__cpo5beginE,@object
	.size		_ZN40_INTERNAL_f786ae55_4_k_cu_23244e67_235314cuda3std3__45__cpo5beginE,(_ZN40_INTERNAL_f786ae55_4_k_cu_23244e67_235314cuda3std3__442_GLOBAL__N__f786ae55_4_k_cu_23244e67_235316ignoreE - _ZN40_INTERNAL_f786ae55_4_k_cu_23244e67_235314cuda3std3__45__cpo5beginE)
_ZN40_INTERNAL_f786ae55_4_k_cu_23244e67_235314cuda3std3__45__cpo5beginE:
	.zero		1
	.type		_ZN40_INTERNAL_f786ae55_4_k_cu_23244e67_235314cuda3std3__442_GLOBAL__N__f786ae55_4_k_cu_23244e67_235316ignoreE,@object
	.size		_ZN40_INTERNAL_f786ae55_4_k_cu_23244e67_235314cuda3std3__442_GLOBAL__N__f786ae55_4_k_cu_23244e67_235316ignoreE,(_ZN40_INTERNAL_f786ae55_4_k_cu_23244e67_235314cute7productE - _ZN40_INTERNAL_f786ae55_4_k_cu_23244e67_235314cuda3std3__442_GLOBAL__N__f786ae55_4_k_cu_23244e67_235316ignoreE)
_ZN40_INTERNAL_f786ae55_4_k_cu_23244e67_235314cuda3std3__442_GLOBAL__N__f786ae55_4_k_cu_23244e67_235316ignoreE:
	.zero		1
	.type		_ZN40_INTERNAL_f786ae55_4_k_cu_23244e67_235314cute7productE,@object
	.size		_ZN40_INTERNAL_f786ae55_4_k_cu_23244e67_235314cute7productE,(_ZN40_INTERNAL_f786ae55_4_k_cu_23244e67_235314cuda3std3__45__cpo3endE - _ZN40_INTERNAL_f786ae55_4_k_cu_23244e67_235314cute7productE)
_ZN40_INTERNAL_f786ae55_4_k_cu_23244e67_235314cute7productE:
	.zero		1
	.type		_ZN40_INTERNAL_f786ae55_4_k_cu_23244e67_235314cuda3std3__45__cpo3endE,@object
	.size		_ZN40_INTERNAL_f786ae55_4_k_cu_23244e67_235314cuda3std3__45__cpo3endE,(_ZN40_INTERNAL_f786ae55_4_k_cu_23244e67_235314cuda3std3__419piecewise_constructE - _ZN40_INTERNAL_f786ae55_4_k_cu_23244e67_235314cuda3std3__45__cpo3endE)
_ZN40_INTERNAL_f786ae55_4_k_cu_23244e67_235314cuda3std3__45__cpo3endE:
	.zero		1
	.type		_ZN40_INTERNAL_f786ae55_4_k_cu_23244e67_235314cuda3std3__419piecewise_constructE,@object
	.size		_ZN40_INTERNAL_f786ae55_4_k_cu_23244e67_235314cuda3std3__419piecewise_constructE,(_ZN40_INTERNAL_f786ae55_4_k_cu_23244e67_235314cuda3std3__45__cpo4cendE - _ZN40_INTERNAL_f786ae55_4_k_cu_23244e67_235314cuda3std3__419piecewise_constructE)
_ZN40_INTERNAL_f786ae55_4_k_cu_23244e67_235314cuda3std3__419piecewise_constructE:
	.zero		1
	.type		_ZN40_INTERNAL_f786ae55_4_k_cu_23244e67_235314cuda3std3__45__cpo4cendE,@object
	.size		_ZN40_INTERNAL_f786ae55_4_k_cu_23244e67_235314cuda3std3__45__cpo4cendE,(_ZN40_INTERNAL_f786ae55_4_k_cu_23244e67_235314cuda3std6ranges3__45__cpo4swapE - _ZN40_INTERNAL_f786ae55_4_k_cu_23244e67_235314cuda3std3__45__cpo4cendE)
_ZN40_INTERNAL_f786ae55_4_k_cu_23244e67_235314cuda3std3__45__cpo4cendE:
	.zero		1
	.type		_ZN40_INTERNAL_f786ae55_4_k_cu_23244e67_235314cuda3std6ranges3__45__cpo4swapE,@object
	.size		_ZN40_INTERNAL_f786ae55_4_k_cu_23244e67_235314cuda3std6ranges3__45__cpo4swapE,(.L_7 - _ZN40_INTERNAL_f786ae55_4_k_cu_23244e67_235314cuda3std6ranges3__45__cpo4swapE)
_ZN40_INTERNAL_f786ae55_4_k_cu_23244e67_235314cuda3std6ranges3__45__cpo4swapE:
	.zero		1
.L_7:


//--------------------- .nv.constant0._ZN7cutlass13device_kernelINS_4gemm6kernel13GemmUniversalIN4cute5tupleIJiiiiEEENS1_10collective13CollectiveMmaINS1_37MainloopSm90TmaGmmaWarpSpecializedFP8ILi3ENS5_IJNS4_1CILi1EEENSA_ILi4EEESB_EEENS1_35KernelTmaWarpSpecializedCooperativeEEENS5_IJNSA_ILi256EEESG_NSA_ILi128EEEEEENS_12float_e4m3_tENS5_IJlSB_lEEESJ_SK_NS4_8TiledMMAINS4_8MMA_AtomIJNS4_4SM904GMMA31MMA_64x256x32_F32E4M3E4M3_SS_TNILNSO_7ScaleInE1ELSQ_1EEEEEENS4_6LayoutINS5_IJNSA_ILi2EEESB_SB_EEENS5_IJSB_NSA_ILi0EEESW_EEEEENS5_IJNS4_10UnderscoreESZ_SZ_EEEEENS4_23SM90_TMA_LOAD_MULTICASTENS4_14ComposedLayoutINS4_7SwizzleILi3ELi4ELi3EEENS4_18smem_ptr_flag_bitsILi8EEENST_INS5_IJNSA_ILi8EEESH_EEENS5_IJSH_SB_EEEEEEEvNS4_8identityENS4_13SM90_TMA_LOADES1C_vS1D_EENS_8epilogue10collective6detail29Sm90TmaWarpSpecializedAdapterINS1H_15DefaultEpilogueISJ_SK_SK_NS1G_6thread17LinearCombinationISJ_Li1EffLNS1L_9ScaleType4KindE0ELNS_15FloatRoundStyleE2ESJ_EENS1_15EpilogueDefaultEEEEEvvEEEEvNT_6ParamsE --------------------------
	.section	.nv.constant0._ZN7cutlass13device_kernelINS_4gemm6kernel13GemmUniversalIN4cute5tupleIJiiiiEEENS1_10collective13CollectiveMmaINS1_37MainloopSm90TmaGmmaWarpSpecializedFP8ILi3ENS5_IJNS4_1CILi1EEENSA_ILi4EEESB_EEENS1_35KernelTmaWarpSpecializedCooperativeEEENS5_IJNSA_ILi256EEESG_NSA_ILi128EEEEEENS_12float_e4m3_tENS5_IJlSB_lEEESJ_SK_NS4_8TiledMMAINS4_8MMA_AtomIJNS4_4SM904GMMA31MMA_64x256x32_F32E4M3E4M3_SS_TNILNSO_7ScaleInE1ELSQ_1EEEEEENS4_6LayoutINS5_IJNSA_ILi2EEESB_SB_EEENS5_IJSB_NSA_ILi0EEESW_EEEEENS5_IJNS4_10UnderscoreESZ_SZ_EEEEENS4_23SM90_TMA_LOAD_MULTICASTENS4_14ComposedLayoutINS4_7SwizzleILi3ELi4ELi3EEENS4_18smem_ptr_flag_bitsILi8EEENST_INS5_IJNSA_ILi8EEESH_EEENS5_IJSH_SB_EEEEEEEvNS4_8identityENS4_13SM90_TMA_LOADES1C_vS1D_EENS_8epilogue10collective6detail29Sm90TmaWarpSpecializedAdapterINS1H_15DefaultEpilogueISJ_SK_SK_NS1G_6thread17LinearCombinationISJ_Li1EffLNS1L_9ScaleType4KindE0ELNS_15FloatRoundStyleE2ESJ_EENS1_15EpilogueDefaultEEEEEvvEEEEvNT_6ParamsE,"a",@progbits
	.sectionflags	@""
	.align	4
.nv.constant0._ZN7cutlass13device_kernelINS_4gemm6kernel13GemmUniversalIN4cute5tupleIJiiiiEEENS1_10collective13CollectiveMmaINS1_37MainloopSm90TmaGmmaWarpSpecializedFP8ILi3ENS5_IJNS4_1CILi1EEENSA_ILi4EEESB_EEENS1_35KernelTmaWarpSpecializedCooperativeEEENS5_IJNSA_ILi256EEESG_NSA_ILi128EEEEEENS_12float_e4m3_tENS5_IJlSB_lEEESJ_SK_NS4_8TiledMMAINS4_8MMA_AtomIJNS4_4SM904GMMA31MMA_64x256x32_F32E4M3E4M3_SS_TNILNSO_7ScaleInE1ELSQ_1EEEEEENS4_6LayoutINS5_IJNSA_ILi2EEESB_SB_EEENS5_IJSB_NSA_ILi0EEESW_EEEEENS5_IJNS4_10UnderscoreESZ_SZ_EEEEENS4_23SM90_TMA_LOAD_MULTICASTENS4_14ComposedLayoutINS4_7SwizzleILi3ELi4ELi3EEENS4_18smem_ptr_flag_bitsILi8EEENST_INS5_IJNSA_ILi8EEESH_EEENS5_IJSH_SB_EEEEEEEvNS4_8identityENS4_13SM90_TMA_LOADES1C_vS1D_EENS_8epilogue10collective6detail29Sm90TmaWarpSpecializedAdapterINS1H_15DefaultEpilogueISJ_SK_SK_NS1G_6thread17LinearCombinationISJ_Li1EffLNS1L_9ScaleType4KindE0ELNS_15FloatRoundStyleE2ESJ_EENS1_15EpilogueDefaultEEEEEvvEEEEvNT_6ParamsE:
	.zero		1664


//--------------------- SYMBOLS --------------------------

	.type		.nv.reservedSmem.offset0,@object
	.size		.nv.reservedSmem.offset0,0x4
